//
// Generated by NVIDIA NVVM Compiler
//
// Compiler Build ID: CL-36424714
// Cuda compilation tools, release 13.0, V13.0.88
// Based on NVVM 20.0.0
//

.version 9.0
.target sm_100
.address_size 64

	// .globl	huffman
// _ZZ8huffman2PjPKjS1_S_S_E5kcmax has been demoted
.extern .shared .align 16 .b8 sm[];

.visible .entry huffman(
	.param .u64 .ptr .align 1 huffman_param_0,
	.param .u64 .ptr .align 1 huffman_param_1,
	.param .u64 .ptr .align 1 huffman_param_2,
	.param .u64 .ptr .align 1 huffman_param_3,
	.param .u32 huffman_param_4
)
{
	.reg .pred 	%p<8>;
	.reg .b32 	%r<87>;
	.reg .b64 	%rd<44>;

	ld.param.u64 	%rd19, [huffman_param_0];
	ld.param.u64 	%rd20, [huffman_param_1];
	ld.param.u64 	%rd21, [huffman_param_2];
	ld.param.u64 	%rd22, [huffman_param_3];
	ld.param.u32 	%r32, [huffman_param_4];
	cvta.to.global.u64 	%rd1, %rd22;
	cvta.to.global.u64 	%rd2, %rd19;
	cvta.to.global.u64 	%rd23, %rd21;
	cvta.to.global.u64 	%rd24, %rd20;
	mov.u32 	%r33, %ntid.x;
	mov.u32 	%r34, %ctaid.x;
	mov.u32 	%r35, %tid.x;
	mad.lo.s32 	%r36, %r33, %r34, %r35;
	mul.lo.s32 	%r1, %r32, %r36;
	mul.wide.s32 	%rd25, %r36, 4;
	add.s64 	%rd26, %rd24, %rd25;
	ld.global.u32 	%r2, [%rd26];
	add.s64 	%rd27, %rd23, %rd25;
	ld.global.u32 	%r37, [%rd27];
	shr.s32 	%r38, %r37, 31;
	shr.u32 	%r39, %r38, 27;
	add.s32 	%r40, %r37, %r39;
	shr.s32 	%r3, %r40, 5;
	and.b32  	%r41, %r40, -32;
	sub.s32 	%r4, %r37, %r41;
	mul.wide.s32 	%rd28, %r1, 4;
	add.s64 	%rd3, %rd2, %rd28;
	ld.global.u32 	%r42, [%rd3];
	shr.s32 	%r43, %r42, %r4;
	mul.wide.s32 	%rd29, %r3, 4;
	add.s64 	%rd4, %rd1, %rd29;
	atom.global.or.b32 	%r44, [%rd4], %r43;
	sub.s32 	%r5, 32, %r4;
	shl.b32 	%r86, %r42, %r5;
	setp.lt.s32 	%p1, %r2, 64;
	mov.b32 	%r85, 1;
	@%p1 bra 	$L__BB0_8;
	shr.u32 	%r47, %r2, 5;
	add.s32 	%r7, %r47, -1;
	and.b32  	%r8, %r7, 3;
	setp.lt.u32 	%p2, %r2, 160;
	mov.b32 	%r85, 1;
	@%p2 bra 	$L__BB0_5;
	and.b32  	%r49, %r7, -4;
	neg.s32 	%r76, %r49;
	add.s64 	%rd31, %rd28, %rd2;
	add.s64 	%rd41, %rd31, 16;
	add.s64 	%rd33, %rd29, %rd1;
	add.s64 	%rd40, %rd33, 8;
	mov.b32 	%r75, 0;
$L__BB0_3:
	ld.global.u32 	%r50, [%rd41+-12];
	shr.s32 	%r51, %r50, %r4;
	or.b32  	%r52, %r51, %r86;
	st.global.u32 	[%rd40+-4], %r52;
	shl.b32 	%r53, %r50, %r5;
	ld.global.u32 	%r54, [%rd41+-8];
	shr.s32 	%r55, %r54, %r4;
	or.b32  	%r56, %r55, %r53;
	st.global.u32 	[%rd40], %r56;
	shl.b32 	%r57, %r54, %r5;
	ld.global.u32 	%r58, [%rd41+-4];
	shr.s32 	%r59, %r58, %r4;
	or.b32  	%r60, %r59, %r57;
	st.global.u32 	[%rd40+4], %r60;
	shl.b32 	%r61, %r58, %r5;
	ld.global.u32 	%r62, [%rd41];
	shr.s32 	%r63, %r62, %r4;
	or.b32  	%r64, %r63, %r61;
	st.global.u32 	[%rd40+8], %r64;
	shl.b32 	%r86, %r62, %r5;
	add.s32 	%r76, %r76, 4;
	add.s32 	%r75, %r75, 4;
	add.s64 	%rd41, %rd41, 16;
	add.s64 	%rd40, %rd40, 16;
	setp.ne.s32 	%p3, %r76, 0;
	@%p3 bra 	$L__BB0_3;
	add.s32 	%r85, %r75, 1;
$L__BB0_5:
	setp.eq.s32 	%p4, %r8, 0;
	@%p4 bra 	$L__BB0_8;
	mul.wide.u32 	%rd35, %r85, 4;
	add.s64 	%rd36, %rd29, %rd35;
	add.s64 	%rd43, %rd1, %rd36;
	add.s64 	%rd38, %rd28, %rd35;
	add.s64 	%rd42, %rd2, %rd38;
	neg.s32 	%r82, %r8;
$L__BB0_7:
	.pragma "nounroll";
	ld.global.u32 	%r65, [%rd42];
	shr.s32 	%r66, %r65, %r4;
	or.b32  	%r67, %r66, %r86;
	st.global.u32 	[%rd43], %r67;
	add.s32 	%r85, %r85, 1;
	shl.b32 	%r86, %r65, %r5;
	add.s64 	%rd43, %rd43, 4;
	add.s64 	%rd42, %rd42, 4;
	add.s32 	%r82, %r82, 1;
	setp.ne.s32 	%p5, %r82, 0;
	@%p5 bra 	$L__BB0_7;
$L__BB0_8:
	and.b32  	%r30, %r2, 31;
	or.b32  	%r68, %r4, %r30;
	setp.eq.s32 	%p6, %r68, 0;
	mul.wide.s32 	%rd17, %r85, 4;
	add.s64 	%rd18, %rd4, %rd17;
	@%p6 bra 	$L__BB0_10;
	atom.global.or.b32 	%r69, [%rd18], %r86;
$L__BB0_10:
	setp.eq.s32 	%p7, %r30, 0;
	@%p7 bra 	$L__BB0_12;
	add.s64 	%rd39, %rd3, %rd17;
	ld.global.u32 	%r70, [%rd39];
	shr.s32 	%r71, %r70, %r4;
	atom.global.or.b32 	%r72, [%rd18], %r71;
	shl.b32 	%r73, %r70, %r5;
	atom.global.or.b32 	%r74, [%rd18+4], %r73;
$L__BB0_12:
	ret;

}
	// .globl	huffman_checked
.visible .entry huffman_checked(
	.param .u64 .ptr .align 1 huffman_checked_param_0,
	.param .u64 .ptr .align 1 huffman_checked_param_1,
	.param .u64 .ptr .align 1 huffman_checked_param_2,
	.param .u64 .ptr .align 1 huffman_checked_param_3,
	.param .u32 huffman_checked_param_4,
	.param .u32 huffman_checked_param_5,
	.param .u32 huffman_checked_param_6
)
{
	.reg .pred 	%p<11>;
	.reg .b32 	%r<99>;
	.reg .b64 	%rd<38>;

	ld.param.u64 	%rd17, [huffman_checked_param_0];
	ld.param.u64 	%rd15, [huffman_checked_param_1];
	ld.param.u64 	%rd16, [huffman_checked_param_2];
	ld.param.u64 	%rd18, [huffman_checked_param_3];
	ld.param.u32 	%r35, [huffman_checked_param_4];
	ld.param.u32 	%r36, [huffman_checked_param_5];
	ld.param.u32 	%r34, [huffman_checked_param_6];
	cvta.to.global.u64 	%rd1, %rd18;
	cvta.to.global.u64 	%rd2, %rd17;
	mov.u32 	%r37, %ntid.x;
	mov.u32 	%r38, %ctaid.x;
	mov.u32 	%r39, %tid.x;
	mad.lo.s32 	%r1, %r37, %r38, %r39;
	mul.lo.s32 	%r2, %r35, %r1;
	setp.ge.s32 	%p1, %r1, %r36;
	@%p1 bra 	$L__BB1_14;
	cvta.to.global.u64 	%rd19, %rd15;
	cvta.to.global.u64 	%rd20, %rd16;
	mul.wide.s32 	%rd21, %r1, 4;
	add.s64 	%rd22, %rd19, %rd21;
	ld.global.u32 	%r3, [%rd22];
	add.s64 	%rd23, %rd20, %rd21;
	ld.global.u32 	%r40, [%rd23];
	shr.s32 	%r41, %r40, 31;
	shr.u32 	%r42, %r41, 27;
	add.s32 	%r43, %r40, %r42;
	shr.s32 	%r44, %r43, 5;
	and.b32  	%r45, %r43, -32;
	sub.s32 	%r5, %r40, %r45;
	max.s32 	%r46, %r2, %r44;
	setp.ge.s32 	%p2, %r46, %r34;
	@%p2 bra 	$L__BB1_14;
	mul.wide.s32 	%rd24, %r2, 4;
	add.s64 	%rd3, %rd2, %rd24;
	ld.global.u32 	%r6, [%rd3];
	shr.s32 	%r47, %r6, %r5;
	mul.wide.s32 	%rd25, %r44, 4;
	add.s64 	%rd4, %rd1, %rd25;
	atom.global.or.b32 	%r48, [%rd4], %r47;
	sub.s32 	%r7, 32, %r5;
	shr.s32 	%r49, %r3, 31;
	shr.u32 	%r50, %r49, 27;
	add.s32 	%r51, %r3, %r50;
	shr.s32 	%r8, %r51, 5;
	add.s32 	%r52, %r8, %r44;
	add.s32 	%r53, %r52, 1;
	add.s32 	%r54, %r8, %r2;
	max.s32 	%r55, %r53, %r54;
	setp.ge.s32 	%p3, %r55, %r34;
	@%p3 bra 	$L__BB1_14;
	shl.b32 	%r98, %r6, %r7;
	setp.lt.s32 	%p4, %r3, 64;
	mov.b32 	%r97, 1;
	@%p4 bra 	$L__BB1_11;
	max.s32 	%r59, %r8, 2;
	add.s32 	%r10, %r59, -1;
	and.b32  	%r11, %r10, 3;
	setp.lt.u32 	%p5, %r3, 160;
	mov.b32 	%r97, 1;
	@%p5 bra 	$L__BB1_8;
	and.b32  	%r61, %r10, -4;
	neg.s32 	%r88, %r61;
	add.s64 	%rd27, %rd24, %rd2;
	add.s64 	%rd37, %rd27, 16;
	add.s64 	%rd29, %rd25, %rd1;
	add.s64 	%rd36, %rd29, 8;
	mov.b32 	%r87, 0;
$L__BB1_6:
	ld.global.u32 	%r62, [%rd37+-12];
	shr.s32 	%r63, %r62, %r5;
	or.b32  	%r64, %r63, %r98;
	st.global.u32 	[%rd36+-4], %r64;
	shl.b32 	%r65, %r62, %r7;
	ld.global.u32 	%r66, [%rd37+-8];
	shr.s32 	%r67, %r66, %r5;
	or.b32  	%r68, %r67, %r65;
	st.global.u32 	[%rd36], %r68;
	shl.b32 	%r69, %r66, %r7;
	ld.global.u32 	%r70, [%rd37+-4];
	shr.s32 	%r71, %r70, %r5;
	or.b32  	%r72, %r71, %r69;
	st.global.u32 	[%rd36+4], %r72;
	shl.b32 	%r73, %r70, %r7;
	ld.global.u32 	%r74, [%rd37];
	shr.s32 	%r75, %r74, %r5;
	or.b32  	%r76, %r75, %r73;
	st.global.u32 	[%rd36+8], %r76;
	shl.b32 	%r98, %r74, %r7;
	add.s32 	%r88, %r88, 4;
	add.s32 	%r87, %r87, 4;
	add.s64 	%rd37, %rd37, 16;
	add.s64 	%rd36, %rd36, 16;
	setp.ne.s32 	%p6, %r88, 0;
	@%p6 bra 	$L__BB1_6;
	add.s32 	%r97, %r87, 1;
$L__BB1_8:
	setp.eq.s32 	%p7, %r11, 0;
	@%p7 bra 	$L__BB1_11;
	neg.s32 	%r94, %r11;
$L__BB1_10:
	.pragma "nounroll";
	mul.wide.s32 	%rd32, %r97, 4;
	add.s64 	%rd33, %rd4, %rd32;
	add.s64 	%rd34, %rd3, %rd32;
	ld.global.u32 	%r77, [%rd34];
	shr.s32 	%r78, %r77, %r5;
	or.b32  	%r79, %r78, %r98;
	st.global.u32 	[%rd33], %r79;
	add.s32 	%r97, %r97, 1;
	shl.b32 	%r98, %r77, %r7;
	add.s32 	%r94, %r94, 1;
	setp.ne.s32 	%p8, %r94, 0;
	@%p8 bra 	$L__BB1_10;
$L__BB1_11:
	and.b32  	%r33, %r3, 31;
	or.b32  	%r80, %r5, %r33;
	setp.eq.s32 	%p9, %r80, 0;
	@%p9 bra 	$L__BB1_14;
	mul.wide.s32 	%rd13, %r97, 4;
	add.s64 	%rd14, %rd4, %rd13;
	atom.global.or.b32 	%r81, [%rd14], %r98;
	setp.eq.s32 	%p10, %r33, 0;
	@%p10 bra 	$L__BB1_14;
	add.s64 	%rd35, %rd3, %rd13;
	ld.global.u32 	%r82, [%rd35];
	shr.s32 	%r83, %r82, %r5;
	atom.global.or.b32 	%r84, [%rd14], %r83;
	shl.b32 	%r85, %r82, %r7;
	atom.global.or.b32 	%r86, [%rd14+4], %r85;
$L__BB1_14:
	ret;

}
	// .globl	_Z8huffman2PjPKjS1_S_S_
.visible .entry _Z8huffman2PjPKjS1_S_S_(
	.param .u64 .ptr .align 1 _Z8huffman2PjPKjS1_S_S__param_0,
	.param .u64 .ptr .align 1 _Z8huffman2PjPKjS1_S_S__param_1,
	.param .u64 .ptr .align 1 _Z8huffman2PjPKjS1_S_S__param_2,
	.param .u64 .ptr .align 1 _Z8huffman2PjPKjS1_S_S__param_3,
	.param .u64 .ptr .align 1 _Z8huffman2PjPKjS1_S_S__param_4
)
{
	.reg .pred 	%p<12>;
	.reg .b32 	%r<99>;
	.reg .b64 	%rd<44>;
	// demoted variable
	.shared .align 4 .u32 _ZZ8huffman2PjPKjS1_S_S_E5kcmax;
	ld.param.u64 	%rd4, [_Z8huffman2PjPKjS1_S_S__param_0];
	ld.param.u64 	%rd5, [_Z8huffman2PjPKjS1_S_S__param_1];
	ld.param.u64 	%rd6, [_Z8huffman2PjPKjS1_S_S__param_2];
	ld.param.u64 	%rd2, [_Z8huffman2PjPKjS1_S_S__param_3];
	ld.param.u64 	%rd3, [_Z8huffman2PjPKjS1_S_S__param_4];
	cvta.to.global.u64 	%rd7, %rd4;
	mov.u32 	%r1, %ctaid.x;
	mov.u32 	%r2, %ntid.x;
	mov.u32 	%r3, %tid.x;
	mad.lo.s32 	%r4, %r1, %r2, %r3;
	mul.wide.u32 	%rd8, %r4, 4;
	add.s64 	%rd9, %rd7, %rd8;
	ld.global.u32 	%r23, [%rd9];
	cvta.to.global.u64 	%rd10, %rd5;
	cvta.to.global.u64 	%rd11, %rd6;
	shr.u32 	%r24, %r23, 24;
	mul.wide.u32 	%rd12, %r24, 4;
	add.s64 	%rd13, %rd10, %rd12;
	ld.global.u32 	%rd14, [%rd13];
	add.s64 	%rd15, %rd11, %rd12;
	ld.global.u8 	%r25, [%rd15];
	shr.u32 	%r26, %r23, 14;
	cvt.u64.u32 	%rd16, %r26;
	and.b64  	%rd17, %rd16, 1020;
	add.s64 	%rd18, %rd10, %rd17;
	ld.global.u32 	%rd19, [%rd18];
	add.s64 	%rd20, %rd11, %rd17;
	ld.global.u8 	%r27, [%rd20];
	shl.b64 	%rd21, %rd14, %r27;
	or.b64  	%rd22, %rd21, %rd19;
	add.s32 	%r28, %r27, %r25;
	shr.u32 	%r29, %r23, 6;
	cvt.u64.u32 	%rd23, %r29;
	and.b64  	%rd24, %rd23, 1020;
	add.s64 	%rd25, %rd10, %rd24;
	ld.global.u32 	%rd26, [%rd25];
	add.s64 	%rd27, %rd11, %rd24;
	ld.global.u8 	%r30, [%rd27];
	shl.b64 	%rd28, %rd22, %r30;
	or.b64  	%rd29, %rd28, %rd26;
	add.s32 	%r31, %r30, %r28;
	shl.b32 	%r32, %r23, 2;
	cvt.u64.u32 	%rd30, %r32;
	and.b64  	%rd31, %rd30, 1020;
	add.s64 	%rd32, %rd10, %rd31;
	ld.global.u32 	%rd33, [%rd32];
	add.s64 	%rd34, %rd11, %rd31;
	ld.global.u8 	%r33, [%rd34];
	shl.b64 	%rd35, %rd29, %r33;
	or.b64  	%rd1, %rd35, %rd33;
	add.s32 	%r5, %r33, %r31;
	shl.b32 	%r34, %r3, 2;
	mov.u32 	%r35, sm;
	add.s32 	%r6, %r35, %r34;
	st.shared.u32 	[%r6], %r5;
	bar.sync 	0;
	setp.lt.u32 	%p1, %r2, 2;
	mov.b32 	%r96, 1;
	@%p1 bra 	$L__BB2_5;
	shl.b32 	%r37, %r3, 1;
	or.b32  	%r7, %r37, 1;
	mov.b32 	%r96, 1;
	mov.u32 	%r94, %r2;
$L__BB2_2:
	shr.u32 	%r10, %r94, 1;
	bar.sync 	0;
	setp.ge.u32 	%p2, %r3, %r10;
	@%p2 bra 	$L__BB2_4;
	mad.lo.s32 	%r38, %r96, %r7, 255;
	shl.b32 	%r39, %r38, 2;
	and.b32  	%r40, %r39, 1020;
	add.s32 	%r42, %r35, %r40;
	ld.shared.u32 	%r43, [%r42];
	add.s32 	%r44, %r38, %r96;
	shl.b32 	%r45, %r44, 2;
	and.b32  	%r46, %r45, 1020;
	add.s32 	%r47, %r35, %r46;
	ld.shared.u32 	%r48, [%r47];
	add.s32 	%r49, %r48, %r43;
	st.shared.u32 	[%r47], %r49;
$L__BB2_4:
	shl.b32 	%r96, %r96, 1;
	setp.gt.u32 	%p3, %r94, 3;
	mov.u32 	%r94, %r10;
	@%p3 bra 	$L__BB2_2;
$L__BB2_5:
	setp.ne.s32 	%p4, %r3, 0;
	@%p4 bra 	$L__BB2_7;
	shl.b32 	%r50, %r2, 2;
	add.s32 	%r52, %r35, %r50;
	mov.b32 	%r53, 0;
	st.shared.u32 	[%r52+-4], %r53;
$L__BB2_7:
	setp.lt.u32 	%p5, %r2, 2;
	@%p5 bra 	$L__BB2_12;
	shl.b32 	%r55, %r3, 1;
	or.b32  	%r13, %r55, 1;
	mov.b32 	%r97, 1;
$L__BB2_9:
	shr.u32 	%r96, %r96, 1;
	bar.sync 	0;
	setp.ge.u32 	%p6, %r3, %r97;
	@%p6 bra 	$L__BB2_11;
	mad.lo.s32 	%r56, %r96, %r13, 255;
	add.s32 	%r57, %r56, %r96;
	shl.b32 	%r58, %r56, 2;
	and.b32  	%r59, %r58, 1020;
	add.s32 	%r61, %r35, %r59;
	ld.shared.u32 	%r62, [%r61];
	shl.b32 	%r63, %r57, 2;
	and.b32  	%r64, %r63, 1020;
	add.s32 	%r65, %r35, %r64;
	ld.shared.u32 	%r66, [%r65];
	st.shared.u32 	[%r61], %r66;
	add.s32 	%r67, %r66, %r62;
	st.shared.u32 	[%r65], %r67;
$L__BB2_11:
	shl.b32 	%r97, %r97, 1;
	setp.lt.u32 	%p7, %r97, %r2;
	@%p7 bra 	$L__BB2_9;
$L__BB2_12:
	bar.sync 	0;
	add.s32 	%r68, %r2, -1;
	setp.ne.s32 	%p8, %r3, %r68;
	ld.shared.u32 	%r18, [%r6];
	@%p8 bra 	$L__BB2_14;
	add.s32 	%r69, %r18, %r5;
	cvta.to.global.u64 	%rd36, %rd3;
	mul.wide.u32 	%rd37, %r1, 4;
	add.s64 	%rd38, %rd36, %rd37;
	st.global.u32 	[%rd38], %r69;
	shr.u32 	%r70, %r69, 5;
	st.shared.u32 	[_ZZ8huffman2PjPKjS1_S_S_E5kcmax], %r70;
$L__BB2_14:
	and.b32  	%r71, %r18, 31;
	mov.b32 	%r72, 0;
	st.shared.u32 	[%r6], %r72;
	bar.sync 	0;
	sub.s32 	%r73, 32, %r71;
	min.u32 	%r74, %r5, %r73;
	sub.s32 	%r19, %r5, %r74;
	shr.u64 	%rd39, %rd1, %r19;
	cvt.u32.u64 	%r75, %rd39;
	shr.u32 	%r76, %r18, 3;
	and.b32  	%r77, %r76, 536870908;
	add.s32 	%r20, %r35, %r77;
	add.s32 	%r79, %r71, %r74;
	sub.s32 	%r80, 32, %r79;
	shl.b32 	%r81, %r75, %r80;
	atom.shared.or.b32 	%r82, [%r20], %r81;
	setp.eq.s32 	%p9, %r19, 0;
	@%p9 bra 	$L__BB2_17;
	min.u32 	%r83, %r19, 32;
	sub.s32 	%r21, %r19, %r83;
	shr.u64 	%rd40, %rd1, %r21;
	cvt.u32.u64 	%r84, %rd40;
	sub.s32 	%r85, 32, %r83;
	shl.b32 	%r86, %r84, %r85;
	atom.shared.or.b32 	%r87, [%r20+4], %r86;
	setp.eq.s32 	%p10, %r21, 0;
	@%p10 bra 	$L__BB2_17;
	cvt.u32.u64 	%r88, %rd1;
	sub.s32 	%r89, 32, %r21;
	shl.b32 	%r90, %r88, %r89;
	atom.shared.or.b32 	%r91, [%r20+8], %r90;
$L__BB2_17:
	bar.sync 	0;
	ld.shared.u32 	%r92, [_ZZ8huffman2PjPKjS1_S_S_E5kcmax];
	setp.gt.u32 	%p11, %r3, %r92;
	@%p11 bra 	$L__BB2_19;
	ld.shared.u32 	%r93, [%r6];
	cvta.to.global.u64 	%rd41, %rd2;
	add.s64 	%rd43, %rd41, %rd8;
	st.global.u32 	[%rd43], %r93;
$L__BB2_19:
	ret;

}


// ===== COMPILED SASS (sm_100) =====

	.target	sm_100

	.elftype	@"ET_EXEC"


//--------------------- .note.nv.tkinfo           --------------------------
	.section	.note.nv.tkinfo,"",@"SHT_NOTE"
	.sectionflags	@"SHF_NOTE_NV_TKINFO"
	.tkinfo
        /*0018*/ 	.word	0x00000002
        /*0030*/ 	.string	""
        /*0030*/ 	.string	"ptxas"
        /*0030*/ 	.string	"Cuda compilation tools, release 13.0, V13.0.88"
        /*0030*/ 	.string	"Build cuda_13.0.r13.0/compiler.36424714_0"
        /*0030*/ 	.string	"-arch sm_100 -m 64 "



//--------------------- .note.nv.cuinfo           --------------------------
	.section	.note.nv.cuinfo,"",@"SHT_NOTE"
	.sectionflags	@"SHF_NOTE_NV_CUINFO"
        /*0018*/ 	.short	0x0002
        /*001a*/ 	.short	0x0064
        /*001c*/ 	.short	0x0082
	.zero		2


//--------------------- .nv.info                  --------------------------
	.section	.nv.info,"",@"SHT_CUDA_INFO"
	.align	4


	//----- nvinfo : EIATTR_REGCOUNT
	.align		4
        /*0000*/ 	.byte	0x04, 0x2f
        /*0002*/ 	.short	(.L_1 - .L_0)
	.align		4
.L_0:
        /*0004*/ 	.word	index@(huffman)
        /*0008*/ 	.word	0x0000001e


	//----- nvinfo : EIATTR_FRAME_SIZE
	.align		4
.L_1:
        /*000c*/ 	.byte	0x04, 0x11
        /*000e*/ 	.short	(.L_3 - .L_2)
	.align		4
.L_2:
        /*0010*/ 	.word	index@(huffman)
        /*0014*/ 	.word	0x00000000


	//----- nvinfo : EIATTR_REGCOUNT
	.align		4
.L_3:
        /*0018*/ 	.byte	0x04, 0x2f
        /*001a*/ 	.short	(.L_5 - .L_4)
	.align		4
.L_4:
        /*001c*/ 	.word	index@(huffman_checked)
        /*0020*/ 	.word	0x00000018


	//----- nvinfo : EIATTR_FRAME_SIZE
	.align		4
.L_5:
        /*0024*/ 	.byte	0x04, 0x11
        /*0026*/ 	.short	(.L_7 - .L_6)
	.align		4
.L_6:
        /*0028*/ 	.word	index@(huffman_checked)
        /*002c*/ 	.word	0x00000000


	//----- nvinfo : EIATTR_REGCOUNT
	.align		4
.L_7:
        /*0030*/ 	.byte	0x04, 0x2f
        /*0032*/ 	.short	(.L_9 - .L_8)
	.align		4
.L_8:
        /*0034*/ 	.word	index@(_Z8huffman2PjPKjS1_S_S_)
        /*0038*/ 	.word	0x00000018


	//----- nvinfo : EIATTR_FRAME_SIZE
	.align		4
.L_9:
        /*003c*/ 	.byte	0x04, 0x11
        /*003e*/ 	.short	(.L_11 - .L_10)
	.align		4
.L_10:
        /*0040*/ 	.word	index@(_Z8huffman2PjPKjS1_S_S_)
        /*0044*/ 	.word	0x00000000


	//----- nvinfo : EIATTR_MIN_STACK_SIZE
	.align		4
.L_11:
        /*0048*/ 	.byte	0x04, 0x12
        /*004a*/ 	.short	(.L_13 - .L_12)
	.align		4
.L_12:
        /*004c*/ 	.word	index@(_Z8huffman2PjPKjS1_S_S_)
        /*0050*/ 	.word	0x00000000


	//----- nvinfo : EIATTR_MIN_STACK_SIZE
	.align		4
.L_13:
        /*0054*/ 	.byte	0x04, 0x12
        /*0056*/ 	.short	(.L_15 - .L_14)
	.align		4
.L_14:
        /*0058*/ 	.word	index@(huffman_checked)
        /*005c*/ 	.word	0x00000000


	//----- nvinfo : EIATTR_MIN_STACK_SIZE
	.align		4
.L_15:
        /*0060*/ 	.byte	0x04, 0x12
        /*0062*/ 	.short	(.L_17 - .L_16)
	.align		4
.L_16:
        /*0064*/ 	.word	index@(huffman)
        /*0068*/ 	.word	0x00000000
.L_17:


//--------------------- .nv.compat                --------------------------
	.section	.nv.compat,"",@"SHT_CUDA_COMPAT_INFO"
	.align	4
        /*0000*/ 	.byte	0x02, 0x09, 0x00, 0x00, 0x02, 0x02, 0x01, 0x00, 0x02, 0x05, 0x05, 0x00, 0x03, 0x07, 0x01, 0x01
        /*0010*/ 	.byte	0x02, 0x03, 0x00, 0x00, 0x02, 0x06, 0x01, 0x00, 0x04, 0x0b, 0x08, 0x00, 0x09, 0x00, 0x00, 0x00
        /*0020*/ 	.byte	0x00, 0x00, 0x00, 0x00


//--------------------- .nv.info._Z8huffman2PjPKjS1_S_S_ --------------------------
	.section	.nv.info._Z8huffman2PjPKjS1_S_S_,"",@"SHT_CUDA_INFO"
	.sectionflags	@""
	.align	4


	//----- nvinfo : EIATTR_CUDA_API_VERSION
	.align		4
        /*0000*/ 	.byte	0x04, 0x37
        /*0002*/ 	.short	(.L_19 - .L_18)
.L_18:
        /*0004*/ 	.word	0x00000082


	//----- nvinfo : EIATTR_KPARAM_INFO
	.align		4
.L_19:
        /*0008*/ 	.byte	0x04, 0x17
        /*000a*/ 	.short	(.L_21 - .L_20)
.L_20:
        /*000c*/ 	.word	0x00000000
        /*0010*/ 	.short	0x0004
        /*0012*/ 	.short	0x0020
        /*0014*/ 	.byte	0x00, 0xf5, 0x21, 0x00


	//----- nvinfo : EIATTR_KPARAM_INFO
	.align		4
.L_21:
        /*0018*/ 	.byte	0x04, 0x17
        /*001a*/ 	.short	(.L_23 - .L_22)
.L_22:
        /*001c*/ 	.word	0x00000000
        /*0020*/ 	.short	0x0003
        /*0022*/ 	.short	0x0018
        /*0024*/ 	.byte	0x00, 0xf5, 0x21, 0x00


	//----- nvinfo : EIATTR_KPARAM_INFO
	.align		4
.L_23:
        /*0028*/ 	.byte	0x04, 0x17
        /*002a*/ 	.short	(.L_25 - .L_24)
.L_24:
        /*002c*/ 	.word	0x00000000
        /*0030*/ 	.short	0x0002
        /*0032*/ 	.short	0x0010
        /*0034*/ 	.byte	0x00, 0xf5, 0x21, 0x00


	//----- nvinfo : EIATTR_KPARAM_INFO
	.align		4
.L_25:
        /*0038*/ 	.byte	0x04, 0x17
        /*003a*/ 	.short	(.L_27 - .L_26)
.L_26:
        /*003c*/ 	.word	0x00000000
        /*0040*/ 	.short	0x0001
        /*0042*/ 	.short	0x0008
        /*0044*/ 	.byte	0x00, 0xf5, 0x21, 0x00


	//----- nvinfo : EIATTR_KPARAM_INFO
	.align		4
.L_27:
        /*0048*/ 	.byte	0x04, 0x17
        /*004a*/ 	.short	(.L_29 - .L_28)
.L_28:
        /*004c*/ 	.word	0x00000000
        /*0050*/ 	.short	0x0000
        /*0052*/ 	.short	0x0000
        /*0054*/ 	.byte	0x00, 0xf5, 0x21, 0x00


	//----- nvinfo : EIATTR_SPARSE_MMA_MASK
	.align		4
.L_29:
        /*0058*/ 	.byte	0x03, 0x50
        /*005a*/ 	.short	0x0000


	//----- nvinfo : EIATTR_MAXREG_COUNT
	.align		4
        /*005c*/ 	.byte	0x03, 0x1b
        /*005e*/ 	.short	0x00ff


	//----- nvinfo : EIATTR_NUM_BARRIERS
	.align		4
        /*0060*/ 	.byte	0x02, 0x4c
        /*0062*/ 	.byte	0x01
	.zero		1


	//----- nvinfo : EIATTR_MERCURY_ISA_VERSION
	.align		4
        /*0064*/ 	.byte	0x03, 0x5f
        /*0066*/ 	.short	0x0101


	//----- nvinfo : EIATTR_VRC_CTA_INIT_COUNT
	.align		4
        /*0068*/ 	.byte	0x02, 0x4a
	.zero		1
	.zero		1


	//----- nvinfo : EIATTR_EXIT_INSTR_OFFSETS
	.align		4
        /*006c*/ 	.byte	0x04, 0x1c
        /*006e*/ 	.short	(.L_31 - .L_30)


	//   ....[0]....
.L_30:
        /*0070*/ 	.word	0x00000a20


	//   ....[1]....
        /*0074*/ 	.word	0x00000a70


	//----- nvinfo : EIATTR_CRS_STACK_SIZE
	.align		4
.L_31:
        /*0078*/ 	.byte	0x04, 0x1e
        /*007a*/ 	.short	(.L_33 - .L_32)
.L_32:
        /*007c*/ 	.word	0x00000000


	//----- nvinfo : EIATTR_CBANK_PARAM_SIZE
	.align		4
.L_33:
        /*0080*/ 	.byte	0x03, 0x19
        /*0082*/ 	.short	0x0028


	//----- nvinfo : EIATTR_PARAM_CBANK
	.align		4
        /*0084*/ 	.byte	0x04, 0x0a
        /*0086*/ 	.short	(.L_35 - .L_34)
	.align		4
.L_34:
        /*0088*/ 	.word	index@(.nv.constant0._Z8huffman2PjPKjS1_S_S_)
        /*008c*/ 	.short	0x0380
        /*008e*/ 	.short	0x0028


	//----- nvinfo : EIATTR_SW_WAR
	.align		4
.L_35:
        /*0090*/ 	.byte	0x04, 0x36
        /*0092*/ 	.short	(.L_37 - .L_36)
.L_36:
        /*0094*/ 	.word	0x00000008
.L_37:


//--------------------- .nv.info.huffman_checked  --------------------------
	.section	.nv.info.huffman_checked,"",@"SHT_CUDA_INFO"
	.sectionflags	@""
	.align	4


	//----- nvinfo : EIATTR_CUDA_API_VERSION
	.align		4
        /*0000*/ 	.byte	0x04, 0x37
        /*0002*/ 	.short	(.L_39 - .L_38)
.L_38:
        /*0004*/ 	.word	0x00000082


	//----- nvinfo : EIATTR_KPARAM_INFO
	.align		4
.L_39:
        /*0008*/ 	.byte	0x04, 0x17
        /*000a*/ 	.short	(.L_41 - .L_40)
.L_40:
        /*000c*/ 	.word	0x00000000
        /*0010*/ 	.short	0x0006
        /*0012*/ 	.short	0x0028
        /*0014*/ 	.byte	0x00, 0xf0, 0x11, 0x00


	//----- nvinfo : EIATTR_KPARAM_INFO
	.align		4
.L_41:
        /*0018*/ 	.byte	0x04, 0x17
        /*001a*/ 	.short	(.L_43 - .L_42)
.L_42:
        /*001c*/ 	.word	0x00000000
        /*0020*/ 	.short	0x0005
        /*0022*/ 	.short	0x0024
        /*0024*/ 	.byte	0x00, 0xf0, 0x11, 0x00


	//----- nvinfo : EIATTR_KPARAM_INFO
	.align		4
.L_43:
        /*0028*/ 	.byte	0x04, 0x17
        /*002a*/ 	.short	(.L_45 - .L_44)
.L_44:
        /*002c*/ 	.word	0x00000000
        /*0030*/ 	.short	0x0004
        /*0032*/ 	.short	0x0020
        /*0034*/ 	.byte	0x00, 0xf0, 0x11, 0x00


	//----- nvinfo : EIATTR_KPARAM_INFO
	.align		4
.L_45:
        /*0038*/ 	.byte	0x04, 0x17
        /*003a*/ 	.short	(.L_47 - .L_46)
.L_46:
        /*003c*/ 	.word	0x00000000
        /*0040*/ 	.short	0x0003
        /*0042*/ 	.short	0x0018
        /*0044*/ 	.byte	0x00, 0xf5, 0x21, 0x00


	//----- nvinfo : EIATTR_KPARAM_INFO
	.align		4
.L_47:
        /*0048*/ 	.byte	0x04, 0x17
        /*004a*/ 	.short	(.L_49 - .L_48)
.L_48:
        /*004c*/ 	.word	0x00000000
        /*0050*/ 	.short	0x0002
        /*0052*/ 	.short	0x0010
        /*0054*/ 	.byte	0x00, 0xf5, 0x21, 0x00


	//----- nvinfo : EIATTR_KPARAM_INFO
	.align		4
.L_49:
        /*0058*/ 	.byte	0x04, 0x17
        /*005a*/ 	.short	(.L_51 - .L_50)
.L_50:
        /*005c*/ 	.word	0x00000000
        /*0060*/ 	.short	0x0001
        /*0062*/ 	.short	0x0008
        /*0064*/ 	.byte	0x00, 0xf5, 0x21, 0x00


	//----- nvinfo : EIATTR_KPARAM_INFO
	.align		4
.L_51:
        /*0068*/ 	.byte	0x04, 0x17
        /*006a*/ 	.short	(.L_53 - .L_52)
.L_52:
        /*006c*/ 	.word	0x00000000
        /*0070*/ 	.short	0x0000
        /*0072*/ 	.short	0x0000
        /*0074*/ 	.byte	0x00, 0xf5, 0x21, 0x00


	//----- nvinfo : EIATTR_SPARSE_MMA_MASK
	.align		4
.L_53:
        /*0078*/ 	.byte	0x03, 0x50
        /*007a*/ 	.short	0x0000


	//----- nvinfo : EIATTR_MAXREG_COUNT
	.align		4
        /*007c*/ 	.byte	0x03, 0x1b
        /*007e*/ 	.short	0x00ff


	//----- nvinfo : EIATTR_MERCURY_ISA_VERSION
	.align		4
        /*0080*/ 	.byte	0x03, 0x5f
        /*0082*/ 	.short	0x0101


	//----- nvinfo : EIATTR_VRC_CTA_INIT_COUNT
	.align		4
        /*0084*/ 	.byte	0x02, 0x4a
	.zero		1
	.zero		1


	//----- nvinfo : EIATTR_EXIT_INSTR_OFFSETS
	.align		4
        /*0088*/ 	.byte	0x04, 0x1c
        /*008a*/ 	.short	(.L_55 - .L_54)


	//   ....[0]....
.L_54:
        /*008c*/ 	.word	0x00000070


	//   ....[1]....
        /*0090*/ 	.word	0x00000130


	//   ....[2]....
        /*0094*/ 	.word	0x00000260


	//   ....[3]....
        /*0098*/ 	.word	0x000010d0


	//   ....[4]....
        /*009c*/ 	.word	0x00001120


	//   ....[5]....
        /*00a0*/ 	.word	0x00001190


	//----- nvinfo : EIATTR_CRS_STACK_SIZE
	.align		4
.L_55:
        /*00a4*/ 	.byte	0x04, 0x1e
        /*00a6*/ 	.short	(.L_57 - .L_56)
.L_56:
        /*00a8*/ 	.word	0x00000000


	//----- nvinfo : EIATTR_CBANK_PARAM_SIZE
	.align		4
.L_57:
        /*00ac*/ 	.byte	0x03, 0x19
        /*00ae*/ 	.short	0x002c


	//----- nvinfo : EIATTR_PARAM_CBANK
	.align		4
        /*00b0*/ 	.byte	0x04, 0x0a
        /*00b2*/ 	.short	(.L_59 - .L_58)
	.align		4
.L_58:
        /*00b4*/ 	.word	index@(.nv.constant0.huffman_checked)
        /*00b8*/ 	.short	0x0380
        /*00ba*/ 	.short	0x002c


	//----- nvinfo : EIATTR_SW_WAR
	.align		4
.L_59:
        /*00bc*/ 	.byte	0x04, 0x36
        /*00be*/ 	.short	(.L_61 - .L_60)
.L_60:
        /*00c0*/ 	.word	0x00000008
.L_61:


//--------------------- .nv.info.huffman          --------------------------
	.section	.nv.info.huffman,"",@"SHT_CUDA_INFO"
	.sectionflags	@""
	.align	4


	//----- nvinfo : EIATTR_CUDA_API_VERSION
	.align		4
        /*0000*/ 	.byte	0x04, 0x37
        /*0002*/ 	.short	(.L_63 - .L_62)
.L_62:
        /*0004*/ 	.word	0x00000082


	//----- nvinfo : EIATTR_KPARAM_INFO
	.align		4
.L_63:
        /*0008*/ 	.byte	0x04, 0x17
        /*000a*/ 	.short	(.L_65 - .L_64)
.L_64:
        /*000c*/ 	.word	0x00000000
        /*0010*/ 	.short	0x0004
        /*0012*/ 	.short	0x0020
        /*0014*/ 	.byte	0x00, 0xf0, 0x11, 0x00


	//----- nvinfo : EIATTR_KPARAM_INFO
	.align		4
.L_65:
        /*0018*/ 	.byte	0x04, 0x17
        /*001a*/ 	.short	(.L_67 - .L_66)
.L_66:
        /*001c*/ 	.word	0x00000000
        /*0020*/ 	.short	0x0003
        /*0022*/ 	.short	0x0018
        /*0024*/ 	.byte	0x00, 0xf5, 0x21, 0x00


	//----- nvinfo : EIATTR_KPARAM_INFO
	.align		4
.L_67:
        /*0028*/ 	.byte	0x04, 0x17
        /*002a*/ 	.short	(.L_69 - .L_68)
.L_68:
        /*002c*/ 	.word	0x00000000
        /*0030*/ 	.short	0x0002
        /*0032*/ 	.short	0x0010
        /*0034*/ 	.byte	0x00, 0xf5, 0x21, 0x00


	//----- nvinfo : EIATTR_KPARAM_INFO
	.align		4
.L_69:
        /*0038*/ 	.byte	0x04, 0x17
        /*003a*/ 	.short	(.L_71 - .L_70)
.L_70:
        /*003c*/ 	.word	0x00000000
        /*0040*/ 	.short	0x0001
        /*0042*/ 	.short	0x0008
        /*0044*/ 	.byte	0x00, 0xf5, 0x21, 0x00


	//----- nvinfo : EIATTR_KPARAM_INFO
	.align		4
.L_71:
        /*0048*/ 	.byte	0x04, 0x17
        /*004a*/ 	.short	(.L_73 - .L_72)
.L_72:
        /*004c*/ 	.word	0x00000000
        /*0050*/ 	.short	0x0000
        /*0052*/ 	.short	0x0000
        /*0054*/ 	.byte	0x00, 0xf5, 0x21, 0x00


	//----- nvinfo : EIATTR_SPARSE_MMA_MASK
	.align		4
.L_73:
        /*0058*/ 	.byte	0x03, 0x50
        /*005a*/ 	.short	0x0000


	//----- nvinfo : EIATTR_MAXREG_COUNT
	.align		4
        /*005c*/ 	.byte	0x03, 0x1b
        /*005e*/ 	.short	0x00ff


	//----- nvinfo : EIATTR_MERCURY_ISA_VERSION
	.align		4
        /*0060*/ 	.byte	0x03, 0x5f
        /*0062*/ 	.short	0x0101


	//----- nvinfo : EIATTR_VRC_CTA_INIT_COUNT
	.align		4
        /*0064*/ 	.byte	0x02, 0x4a
	.zero		1
	.zero		1


	//----- nvinfo : EIATTR_EXIT_INSTR_OFFSETS
	.align		4
        /*0068*/ 	.byte	0x04, 0x1c
        /*006a*/ 	.short	(.L_75 - .L_74)


	//   ....[0]....
.L_74:
        /*006c*/ 	.word	0x00001160


	//   ....[1]....
        /*0070*/ 	.word	0x000011d0


	//----- nvinfo : EIATTR_CRS_STACK_SIZE
	.align		4
.L_75:
        /*0074*/ 	.byte	0x04, 0x1e
        /*0076*/ 	.short	(.L_77 - .L_76)
.L_76:
        /*0078*/ 	.word	0x00000000


	//----- nvinfo : EIATTR_CBANK_PARAM_SIZE
	.align		4
.L_77:
        /*007c*/ 	.byte	0x03, 0x19
        /*007e*/ 	.short	0x0024


	//----- nvinfo : EIATTR_PARAM_CBANK
	.align		4
        /*0080*/ 	.byte	0x04, 0x0a
        /*0082*/ 	.short	(.L_79 - .L_78)
	.align		4
.L_78:
        /*0084*/ 	.word	index@(.nv.constant0.huffman)
        /*0088*/ 	.short	0x0380
        /*008a*/ 	.short	0x0024


	//----- nvinfo : EIATTR_SW_WAR
	.align		4
.L_79:
        /*008c*/ 	.byte	0x04, 0x36
        /*008e*/ 	.short	(.L_81 - .L_80)
.L_80:
        /*0090*/ 	.word	0x00000008
.L_81:


//--------------------- .nv.callgraph             --------------------------
	.section	.nv.callgraph,"",@"SHT_CUDA_CALLGRAPH"
	.align	4
	.sectionentsize	8
	.align		4
        /*0000*/ 	.word	0x00000000
	.align		4
        /*0004*/ 	.word	0xffffffff
	.align		4
        /*0008*/ 	.word	0x00000000
	.align		4
        /*000c*/ 	.word	0xfffffffe
	.align		4
        /*0010*/ 	.word	0x00000000
	.align		4
        /*0014*/ 	.word	0xfffffffd
	.align		4
        /*0018*/ 	.word	0x00000000
	.align		4
        /*001c*/ 	.word	0xfffffffc


//--------------------- .text._Z8huffman2PjPKjS1_S_S_ --------------------------
	.section	.text._Z8huffman2PjPKjS1_S_S_,"ax",@progbits
	.align	128
        .global         _Z8huffman2PjPKjS1_S_S_
        .type           _Z8huffman2PjPKjS1_S_S_,@function
        .size           _Z8huffman2PjPKjS1_S_S_,(.L_x_45 - _Z8huffman2PjPKjS1_S_S_)
        .other          _Z8huffman2PjPKjS1_S_S_,@"STO_CUDA_ENTRY STV_DEFAULT"
_Z8huffman2PjPKjS1_S_S_:
.text._Z8huffman2PjPKjS1_S_S_:
[----:B------:R-:W-:Y:S01]  /*0000*/  LDC R1, c[0x0][0x37c] ;  /* 0x0000df00ff017b82 */ /* 0x000fe20000000800 */
[----:B------:R-:W0:Y:S07]  /*0010*/  S2R R0, SR_CTAID.X ;  /* 0x0000000000007919 */ /* 0x000e2e0000002500 */
[----:B------:R-:W0:Y:S01]  /*0020*/  LDC R2, c[0x0][0x360] ;  /* 0x0000d800ff027b82 */ /* 0x000e220000000800 */
[----:B------:R-:W1:Y:S01]  /*0030*/  LDCU.64 UR8, c[0x0][0x358] ;  /* 0x00006b00ff0877ac */ /* 0x000e620008000a00 */
[----:B------:R-:W0:Y:S01]  /*0040*/  S2R R3, SR_TID.X ;  /* 0x0000000000037919 */ /* 0x000e220000002100 */
[----:B------:R-:W2:Y:S05]  /*0050*/  LDCU.64 UR6, c[0x0][0x390] ;  /* 0x00007200ff0677ac */ /* 0x000eaa0008000a00 */
[----:B------:R-:W3:Y:S01]  /*0060*/  LDC.64 R6, c[0x0][0x380] ;  /* 0x0000e000ff067b82 */ /* 0x000ee20000000a00 */
[----:B------:R-:W4:Y:S07]  /*0070*/  LDCU.64 UR4, c[0x0][0x388] ;  /* 0x00007100ff0477ac */ /* 0x000f2e0008000a00 */
[----:B------:R-:W5:Y:S08]  /*0080*/  LDC.64 R12, c[0x0][0x388] ;  /* 0x0000e200ff0c7b82 */ /* 0x000f700000000a00 */
[----:B------:R-:W4:Y:S01]  /*0090*/  LDC.64 R10, c[0x0][0x390] ;  /* 0x0000e400ff0a7b82 */ /* 0x000f220000000a00 */
[----:B0-----:R-:W-:-:S04]  /*00a0*/  IMAD R4, R0, R2, R3 ;  /* 0x0000000200047224 */ /* 0x001fc800078e0203 */
[----:B---3--:R-:W-:-:S06]  /*00b0*/  IMAD.WIDE.U32 R6, R4, 0x4, R6 ;  /* 0x0000000404067825 */ /* 0x008fcc00078e0006 */
[----:B-1----:R-:W3:Y:S02]  /*00c0*/  LDG.E R6, desc[UR8][R6.64] ;  /* 0x0000000806067981 */ /* 0x002ee4000c1e1900 */
[--C-:B---3--:R-:W-:Y:S01]  /*00d0*/  SHF.R.U32.HI R5, RZ, 0xe, R6.reuse ;  /* 0x0000000eff057819 */ /* 0x108fe20000011606 */
[----:B------:R-:W-:Y:S01]  /*00e0*/  IMAD.SHL.U32 R14, R6, 0x4, RZ ;  /* 0x00000004060e7824 */ /* 0x000fe200078e00ff */
[----:B------:R-:W-:Y:S02]  /*00f0*/  SHF.R.U32.HI R15, RZ, 0x6, R6 ;  /* 0x00000006ff0f7819 */ /* 0x000fe40000011606 */
[----:B------:R-:W-:Y:S02]  /*0100*/  LOP3.LUT R20, R5, 0x3fc, RZ, 0xc0, !PT ;  /* 0x000003fc05147812 */ /* 0x000fe400078ec0ff */
[----:B------:R-:W-:Y:S02]  /*0110*/  LOP3.LUT R15, R15, 0x3fc, RZ, 0xc0, !PT ;  /* 0x000003fc0f0f7812 */ /* 0x000fe400078ec0ff */
[----:B--2---:R-:W-:-:S02]  /*0120*/  IADD3 R16, P0, PT, R20, UR6, RZ ;  /* 0x0000000614107c10 */ /* 0x004fc4000ff1e0ff */
[----:B------:R-:W-:Y:S02]  /*0130*/  SHF.R.U32.HI R19, RZ, 0x18, R6 ;  /* 0x00000018ff137819 */ /* 0x000fe40000011606 */
[----:B------:R-:W-:Y:S01]  /*0140*/  LOP3.LUT R14, R14, 0x3fc, RZ, 0xc0, !PT ;  /* 0x000003fc0e0e7812 */ /* 0x000fe200078ec0ff */
[----:B------:R-:W-:Y:S01]  /*0150*/  IMAD.X R17, RZ, RZ, UR7, P0 ;  /* 0x00000007ff117e24 */ /* 0x000fe200080e06ff */
[----:B------:R-:W-:Y:S01]  /*0160*/  IADD3 R8, P0, PT, R15, UR6, RZ ;  /* 0x000000060f087c10 */ /* 0x000fe2000ff1e0ff */
[C---:B-----5:R-:W-:Y:S01]  /*0170*/  IMAD.WIDE.U32 R12, R19.reuse, 0x4, R12 ;  /* 0x00000004130c7825 */ /* 0x060fe200078e000c */
[----:B------:R-:W-:Y:S02]  /*0180*/  IADD3 R6, P1, PT, R14, UR6, RZ ;  /* 0x000000060e067c10 */ /* 0x000fe4000ff3e0ff */
[----:B------:R-:W2:Y:S01]  /*0190*/  LDG.E.U8 R5, desc[UR8][R16.64] ;  /* 0x0000000810057981 */ /* 0x000ea2000c1e1100 */
[----:B------:R-:W-:Y:S02]  /*01a0*/  IMAD.X R9, RZ, RZ, UR7, P0 ;  /* 0x00000007ff097e24 */ /* 0x000fe400080e06ff */
[----:B----4-:R-:W-:Y:S01]  /*01b0*/  IMAD.WIDE.U32 R18, R19, 0x4, R10 ;  /* 0x0000000413127825 */ /* 0x010fe200078e000a */
[----:B------:R-:W-:Y:S01]  /*01c0*/  IADD3 R10, P0, PT, R20, UR4, RZ ;  /* 0x00000004140a7c10 */ /* 0x000fe2000ff1e0ff */
[----:B------:R-:W2:Y:S02]  /*01d0*/  LDG.E R12, desc[UR8][R12.64] ;  /* 0x000000080c0c7981 */ /* 0x000ea4000c1e1900 */
[----:B------:R-:W-:-:S02]  /*01e0*/  IMAD.X R7, RZ, RZ, UR7, P1 ;  /* 0x00000007ff077e24 */ /* 0x000fc400088e06ff */
[----:B------:R-:W-:Y:S01]  /*01f0*/  IMAD.X R11, RZ, RZ, UR5, P0 ;  /* 0x00000005ff0b7e24 */ /* 0x000fe200080e06ff */
[----:B------:R-:W-:Y:S01]  /*0200*/  IADD3 R20, P0, PT, R15, UR4, RZ ;  /* 0x000000040f147c10 */ /* 0x000fe2000ff1e0ff */
[----:B------:R-:W3:Y:S04]  /*0210*/  LDG.E.U8 R8, desc[UR8][R8.64] ;  /* 0x0000000808087981 */ /* 0x000ee8000c1e1100 */
[----:B------:R-:W4:Y:S01]  /*0220*/  LDG.E R10, desc[UR8][R10.64] ;  /* 0x000000080a0a7981 */ /* 0x000f22000c1e1900 */
[----:B------:R-:W-:-:S03]  /*0230*/  IMAD.X R21, RZ, RZ, UR5, P0 ;  /* 0x00000005ff157e24 */ /* 0x000fc600080e06ff */
[----:B------:R-:W3:Y:S01]  /*0240*/  LDG.E.U8 R18, desc[UR8][R18.64] ;  /* 0x0000000812127981 */ /* 0x000ee2000c1e1100 */
[----:B------:R-:W-:-:S03]  /*0250*/  IADD3 R14, P0, PT, R14, UR4, RZ ;  /* 0x000000040e0e7c10 */ /* 0x000fc6000ff1e0ff */
[----:B------:R0:W5:Y:S04]  /*0260*/  LDG.E.U8 R16, desc[UR8][R6.64] ;  /* 0x0000000806107981 */ /* 0x000168000c1e1100 */
[----:B------:R-:W5:Y:S01]  /*0270*/  LDG.E R20, desc[UR8][R20.64] ;  /* 0x0000000814147981 */ /* 0x000f62000c1e1900 */
[----:B------:R-:W-:-:S05]  /*0280*/  IMAD.X R15, RZ, RZ, UR5, P0 ;  /* 0x00000005ff0f7e24 */ /* 0x000fca00080e06ff */
[----:B------:R-:W5:Y:S01]  /*0290*/  LDG.E R14, desc[UR8][R14.64] ;  /* 0x000000080e0e7981 */ /* 0x000f62000c1e1900 */
[----:B------:R-:W1:Y:S01]  /*02a0*/  S2UR UR5, SR_CgaCtaId ;  /* 0x00000000000579c3 */ /* 0x000e620000008800 */
[----:B------:R-:W-:Y:S02]  /*02b0*/  UMOV UR4, 0x400 ;  /* 0x0000040000047882 */ /* 0x000fe40000000000 */
[----:B------:R-:W-:Y:S01]  /*02c0*/  UIADD3 UR4, UPT, UPT, UR4, 0x10, URZ ;  /* 0x0000001004047890 */ /* 0x000fe2000fffe0ff */
[----:B------:R-:W-:-:S03]  /*02d0*/  ISETP.GE.U32.AND P0, PT, R2, 0x2, PT ;  /* 0x000000020200780c */ /* 0x000fc60003f06070 */
[----:B-1----:R-:W-:-:S06]  /*02e0*/  ULEA UR4, UR5, UR4, 0x18 ;  /* 0x0000000405047291 */ /* 0x002fcc000f8ec0ff */
[----:B0-----:R-:W-:Y:S02]  /*02f0*/  LEA R6, R3, UR4, 0x2 ;  /* 0x0000000403067c11 */ /* 0x001fe4000f8e10ff */
[CC--:B--2---:R-:W-:Y:S02]  /*0300*/  SHF.L.U32 R11, R12.reuse, R5.reuse, RZ ;  /* 0x000000050c0b7219 */ /* 0x0c4fe400000006ff */
[-C--:B------:R-:W-:Y:S02]  /*0310*/  SHF.L.U64.HI R12, R12, R5.reuse, RZ ;  /* 0x000000050c0c7219 */ /* 0x080fe400000102ff */
[----:B----4-:R-:W-:Y:S02]  /*0320*/  LOP3.LUT R11, R11, R10, RZ, 0xfc, !PT ;  /* 0x0000000a0b0b7212 */ /* 0x010fe400078efcff */
[----:B---3--:R-:W-:Y:S02]  /*0330*/  IADD3 R7, PT, PT, R8, R5, R18 ;  /* 0x0000000508077210 */ /* 0x008fe40007ffe012 */
[----:B------:R-:W-:-:S03]  /*0340*/  SHF.L.U32 R9, R11, R8, RZ ;  /* 0x000000080b097219 */ /* 0x000fc600000006ff */
[----:B-----5:R-:W-:Y:S01]  /*0350*/  IMAD.IADD R7, R7, 0x1, R16 ;  /* 0x0000000107077824 */ /* 0x020fe200078e0210 */
[----:B------:R-:W-:Y:S02]  /*0360*/  LOP3.LUT R5, R9, R20, RZ, 0xfc, !PT ;  /* 0x0000001409057212 */ /* 0x000fe400078efcff */
[----:B------:R-:W-:Y:S02]  /*0370*/  SHF.L.U64.HI R8, R11, R8, R12 ;  /* 0x000000080b087219 */ /* 0x000fe4000001020c */
[----:B------:R0:W-:Y:S01]  /*0380*/  STS [R6], R7 ;  /* 0x0000000706007388 */ /* 0x0001e20000000800 */
[CC--:B------:R-:W-:Y:S02]  /*0390*/  SHF.L.U32 R9, R5.reuse, R16.reuse, RZ ;  /* 0x0000001005097219 */ /* 0x0c0fe400000006ff */
[----:B------:R-:W-:Y:S02]  /*03a0*/  SHF.L.U64.HI R5, R5, R16, R8 ;  /* 0x0000001005057219 */ /* 0x000fe40000010208 */
[----:B------:R-:W-:Y:S01]  /*03b0*/  LOP3.LUT R8, R9, R14, RZ, 0xfc, !PT ;  /* 0x0000000e09087212 */ /* 0x000fe200078efcff */
[----:B------:R-:W-:Y:S01]  /*03c0*/  IMAD.MOV.U32 R9, RZ, RZ, 0x1 ;  /* 0x00000001ff097424 */ /* 0x000fe200078e00ff */
[----:B------:R-:W-:Y:S06]  /*03d0*/  BAR.SYNC.DEFER_BLOCKING 0x0 ;  /* 0x0000000000007b1d */ /* 0x000fec0000010000 */
[----:B------:R-:W-:Y:S05]  /*03e0*/  @!P0 BRA `(.L_x_0) ;  /* 0x00000000005c8947 */ /* 0x000fea0003800000 */
[----:B------:R-:W-:Y:S01]  /*03f0*/  LEA R10, R3, 0x1, 0x1 ;  /* 0x00000001030a7811 */ /* 0x000fe200078e08ff */
[----:B------:R-:W-:Y:S02]  /*0400*/  IMAD.MOV.U32 R9, RZ, RZ, 0x1 ;  /* 0x00000001ff097424 */ /* 0x000fe400078e00ff */
[----:B------:R-:W-:-:S07]  /*0410*/  IMAD.MOV.U32 R11, RZ, RZ, R2 ;  /* 0x000000ffff0b7224 */ /* 0x000fce00078e0002 */
.L_x_3:
[----:B------:R-:W-:Y:S01]  /*0420*/  SHF.R.U32.HI R16, RZ, 0x1, R11 ;  /* 0x00000001ff107819 */ /* 0x000fe2000001160b */
[----:B------:R-:W-:Y:S01]  /*0430*/  BAR.SYNC.DEFER_BLOCKING 0x0 ;  /* 0x0000000000007b1d */ /* 0x000fe20000010000 */
[----:B------:R-:W-:Y:S02]  /*0440*/  ISETP.GT.U32.AND P1, PT, R11, 0x3, PT ;  /* 0x000000030b00780c */ /* 0x000fe40003f24070 */
[----:B------:R-:W-:-:S03]  /*0450*/  ISETP.GE.U32.AND P0, PT, R3, R16, PT ;  /* 0x000000100300720c */ /* 0x000fc60003f06070 */
[----:B------:R-:W-:Y:S10]  /*0460*/  BSSY.RECONVERGENT B0, `(.L_x_1) ;  /* 0x000000c000007945 */ /* 0x000ff40003800200 */
[----:B------:R-:W-:Y:S05]  /*0470*/  @P0 BRA `(.L_x_2) ;  /* 0x0000000000280947 */ /* 0x000fea0003800000 */
[----:B------:R-:W-:-:S04]  /*0480*/  IMAD R12, R10, R9, 0xff ;  /* 0x000000ff0a0c7424 */ /* 0x000fc800078e0209 */
[C---:B------:R-:W-:Y:S02]  /*0490*/  IMAD.IADD R11, R12.reuse, 0x1, R9 ;  /* 0x000000010c0b7824 */ /* 0x040fe400078e0209 */
[----:B------:R-:W-:Y:S02]  /*04a0*/  IMAD.SHL.U32 R12, R12, 0x4, RZ ;  /* 0x000000040c0c7824 */ /* 0x000fe400078e00ff */
[----:B------:R-:W-:-:S03]  /*04b0*/  IMAD.SHL.U32 R11, R11, 0x4, RZ ;  /* 0x000000040b0b7824 */ /* 0x000fc600078e00ff */
[----:B------:R-:W-:Y:S02]  /*04c0*/  LOP3.LUT R12, R12, 0x3fc, RZ, 0xc0, !PT ;  /* 0x000003fc0c0c7812 */ /* 0x000fe400078ec0ff */
[----:B------:R-:W-:-:S04]  /*04d0*/  LOP3.LUT R11, R11, 0x3fc, RZ, 0xc0, !PT ;  /* 0x000003fc0b0b7812 */ /* 0x000fc800078ec0ff */
[----:B------:R-:W-:Y:S04]  /*04e0*/  LDS R12, [R12+UR4] ;  /* 0x000000040c0c7984 */ /* 0x000fe80008000800 */
[----:B------:R-:W1:Y:S02]  /*04f0*/  LDS R13, [R11+UR4] ;  /* 0x000000040b0d7984 */ /* 0x000e640008000800 */
[----:B-1----:R-:W-:-:S05]  /*0500*/  IMAD.IADD R14, R12, 0x1, R13 ;  /* 0x000000010c0e7824 */ /* 0x002fca00078e020d */
[----:B------:R1:W-:Y:S02]  /*0510*/  STS [R11+UR4], R14 ;  /* 0x0000000e0b007988 */ /* 0x0003e40008000804 */
.L_x_2:
[----:B------:R-:W-:Y:S05]  /*0520*/  BSYNC.RECONVERGENT B0 ;  /* 0x0000000000007941 */ /* 0x000fea0003800200 */
.L_x_1:
[----:B-1----:R-:W-:Y:S02]  /*0530*/  IMAD.MOV.U32 R11, RZ, RZ, R16 ;  /* 0x000000ffff0b7224 */ /* 0x002fe400078e0010 */
[----:B------:R-:W-:Y:S01]  /*0540*/  IMAD.SHL.U32 R9, R9, 0x2, RZ ;  /* 0x0000000209097824 */ /* 0x000fe200078e00ff */
[----:B------:R-:W-:Y:S06]  /*0550*/  @P1 BRA `(.L_x_3) ;  /* 0xfffffffc00b01947 */ /* 0x000fec000383ffff */
.L_x_0:
[----:B------:R-:W-:-:S13]  /*0560*/  ISETP.NE.AND P0, PT, R3, RZ, PT ;  /* 0x000000ff0300720c */ /* 0x000fda0003f05270 */
[----:B------:R-:W-:-:S05]  /*0570*/  @!P0 LEA R10, R2, UR4, 0x2 ;  /* 0x00000004020a8c11 */ /* 0x000fca000f8e10ff */
[----:B------:R1:W-:Y:S01]  /*0580*/  @!P0 STS [R10+-0x4], RZ ;  /* 0xfffffcff0a008388 */ /* 0x0003e20000000800 */
[----:B------:R-:W-:-:S13]  /*0590*/  ISETP.GE.U32.AND P0, PT, R2, 0x2, PT ;  /* 0x000000020200780c */ /* 0x000fda0003f06070 */
[----:B-1----:R-:W-:Y:S05]  /*05a0*/  @!P0 BRA `(.L_x_4) ;  /* 0x0000000000588947 */ /* 0x002fea0003800000 */
[----:B------:R-:W-:Y:S01]  /*05b0*/  LEA R14, R3, 0x1, 0x1 ;  /* 0x00000001030e7811 */ /* 0x000fe200078e08ff */
[----:B------:R-:W-:-:S06]  /*05c0*/  UMOV UR5, 0x1 ;  /* 0x0000000100057882 */ /* 0x000fcc0000000000 */
.L_x_7:
[----:B------:R-:W-:Y:S01]  /*05d0*/  BAR.SYNC.DEFER_BLOCKING 0x0 ;  /* 0x0000000000007b1d */ /* 0x000fe20000010000 */
[----:B------:R-:W-:Y:S01]  /*05e0*/  ISETP.GE.U32.AND P0, PT, R3, UR5, PT ;  /* 0x0000000503007c0c */ /* 0x000fe2000bf06070 */
[----:B------:R-:W-:Y:S01]  /*05f0*/  USHF.L.U32 UR5, UR5, 0x1, URZ ;  /* 0x0000000105057899 */ /* 0x000fe200080006ff */
[----:B------:R-:W-:-:S03]  /*0600*/  SHF.R.U32.HI R9, RZ, 0x1, R9 ;  /* 0x00000001ff097819 */ /* 0x000fc60000011609 */
[----:B------:R-:W-:Y:S02]  /*0610*/  BSSY.RECONVERGENT B0, `(.L_x_5) ;  /* 0x000000e000007945 */ /* 0x000fe40003800200 */
[----:B------:R-:W-:-:S06]  /*0620*/  ISETP.LE.U32.AND P1, PT, R2, UR5, PT ;  /* 0x0000000502007c0c */ /* 0x000fcc000bf23070 */
[----:B-1----:R-:W-:Y:S07]  /*0630*/  @P0 BRA `(.L_x_6) ;  /* 0x00000000002c0947 */ /* 0x002fee0003800000 */
[----:B------:R-:W-:-:S04]  /*0640*/  IMAD R10, R9, R14, 0xff ;  /* 0x000000ff090a7424 */ /* 0x000fc800078e020e */
[----:B------:R-:W-:Y:S02]  /*0650*/  IMAD.IADD R11, R9, 0x1, R10 ;  /* 0x00000001090b7824 */ /* 0x000fe400078e020a */
[----:B------:R-:W-:Y:S02]  /*0660*/  IMAD.SHL.U32 R10, R10, 0x4, RZ ;  /* 0x000000040a0a7824 */ /* 0x000fe400078e00ff */
[----:B------:R-:W-:-:S03]  /*0670*/  IMAD.SHL.U32 R11, R11, 0x4, RZ ;  /* 0x000000040b0b7824 */ /* 0x000fc600078e00ff */
[----:B------:R-:W-:Y:S02]  /*0680*/  LOP3.LUT R10, R10, 0x3fc, RZ, 0xc0, !PT ;  /* 0x000003fc0a0a7812 */ /* 0x000fe400078ec0ff */
[----:B------:R-:W-:-:S03]  /*0690*/  LOP3.LUT R12, R11, 0x3fc, RZ, 0xc0, !PT ;  /* 0x000003fc0b0c7812 */ /* 0x000fc600078ec0ff */
[----:B------:R-:W-:Y:S04]  /*06a0*/  LDS R11, [R10+UR4] ;  /* 0x000000040a0b7984 */ /* 0x000fe80008000800 */
[----:B------:R-:W1:Y:S02]  /*06b0*/  LDS R13, [R12+UR4] ;  /* 0x000000040c0d7984 */ /* 0x000e640008000800 */
[----:B-1----:R-:W-:Y:S02]  /*06c0*/  IMAD.IADD R11, R11, 0x1, R13 ;  /* 0x000000010b0b7824 */ /* 0x002fe400078e020d */
[----:B------:R1:W-:Y:S04]  /*06d0*/  STS [R10+UR4], R13 ;  /* 0x0000000d0a007988 */ /* 0x0003e80008000804 */
[----:B------:R1:W-:Y:S02]  /*06e0*/  STS [R12+UR4], R11 ;  /* 0x0000000b0c007988 */ /* 0x0003e40008000804 */
.L_x_6:
[----:B------:R-:W-:Y:S05]  /*06f0*/  BSYNC.RECONVERGENT B0 ;  /* 0x0000000000007941 */ /* 0x000fea0003800200 */
.L_x_5:
[----:B------:R-:W-:Y:S05]  /*0700*/  @!P1 BRA `(.L_x_7) ;  /* 0xfffffffc00b09947 */ /* 0x000fea000383ffff */
.L_x_4:
[----:B------:R-:W-:Y:S01]  /*0710*/  BAR.SYNC.DEFER_BLOCKING 0x0 ;  /* 0x0000000000007b1d */ /* 0x000fe20000010000 */
[----:B------:R-:W-:-:S05]  /*0720*/  VIADD R2, R2, 0xffffffff ;  /* 0xffffffff02027836 */ /* 0x000fca0000000000 */
[----:B------:R-:W-:Y:S01]  /*0730*/  ISETP.NE.AND P0, PT, R3, R2, PT ;  /* 0x000000020300720c */ /* 0x000fe20003f05270 */
[----:B------:R-:W-:Y:S01]  /*0740*/  BSSY.RECONVERGENT B0, `(.L_x_8) ;  /* 0x0000016000007945 */ /* 0x000fe20003800200 */
[----:B-1----:R-:W1:Y:S02]  /*0750*/  LDS R12, [R6] ;  /* 0x00000000060c7984 */ /* 0x002e640000000800 */
[----:B-1----:R-:W-:Y:S02]  /*0760*/  LOP3.LUT R9, R12, 0x1f, RZ, 0xc0, !PT ;  /* 0x0000001f0c097812 */ /* 0x002fe400078ec0ff */
[----:B------:R-:W-:-:S03]  /*0770*/  SHF.R.U32.HI R2, RZ, 0x3, R12 ;  /* 0x00000003ff027819 */ /* 0x000fc6000001160c */
[----:B------:R-:W-:Y:S01]  /*0780*/  IMAD.MOV R10, RZ, RZ, -R9 ;  /* 0x000000ffff0a7224 */ /* 0x000fe200078e0a09 */
[----:B------:R-:W-:-:S04]  /*0790*/  LOP3.LUT R2, R2, 0x1ffffffc, RZ, 0xc0, !PT ;  /* 0x1ffffffc02027812 */ /* 0x000fc800078ec0ff */
[----:B------:R-:W-:-:S04]  /*07a0*/  VIADDMNMX.U32 R10, R10, 0x20, R7, PT ;  /* 0x000000200a0a7846 */ /* 0x000fc80003800007 */
[--C-:B------:R-:W-:Y:S01]  /*07b0*/  IADD3 R9, PT, PT, -R9, 0x20, -R10.reuse ;  /* 0x0000002009097810 */ /* 0x100fe20007ffe90a */
[----:B------:R-:W-:-:S05]  /*07c0*/  IMAD.IADD R13, R7, 0x1, -R10 ;  /* 0x00000001070d7824 */ /* 0x000fca00078e0a0a */
[----:B------:R-:W-:Y:S02]  /*07d0*/  SHF.R.U64 R10, R8, R13, R5 ;  /* 0x0000000d080a7219 */ /* 0x000fe40000001205 */
[----:B------:R-:W-:Y:S02]  /*07e0*/  ISETP.NE.AND P1, PT, R13, RZ, PT ;  /* 0x000000ff0d00720c */ /* 0x000fe40003f25270 */
[----:B------:R-:W-:Y:S01]  /*07f0*/  SHF.L.U32 R9, R10, R9, RZ ;  /* 0x000000090a097219 */ /* 0x000fe200000006ff */
[----:B------:R-:W-:Y:S10]  /*0800*/  @P0 BRA `(.L_x_9) ;  /* 0x0000000000240947 */ /* 0x000ff40003800000 */
[----:B------:R-:W1:Y:S01]  /*0810*/  S2UR UR6, SR_CgaCtaId ;  /* 0x00000000000679c3 */ /* 0x000e620000008800 */
[----:B------:R-:W-:Y:S01]  /*0820*/  UMOV UR5, 0x400 ;  /* 0x0000040000057882 */ /* 0x000fe20000000000 */
[----:B0-----:R-:W-:-:S05]  /*0830*/  IMAD.IADD R7, R7, 0x1, R12 ;  /* 0x0000000107077824 */ /* 0x001fca00078e020c */
[----:B------:R-:W-:Y:S01]  /*0840*/  SHF.R.U32.HI R12, RZ, 0x5, R7 ;  /* 0x00000005ff0c7819 */ /* 0x000fe20000011607 */
[----:B------:R-:W0:Y:S01]  /*0850*/  LDC.64 R10, c[0x0][0x3a0] ;  /* 0x0000e800ff0a7b82 */ /* 0x000e220000000a00 */
[----:B-1----:R-:W-:Y:S01]  /*0860*/  ULEA UR5, UR6, UR5, 0x18 ;  /* 0x0000000506057291 */ /* 0x002fe2000f8ec0ff */
[----:B0-----:R-:W-:-:S08]  /*0870*/  IMAD.WIDE.U32 R10, R0, 0x4, R10 ;  /* 0x00000004000a7825 */ /* 0x001fd000078e000a */
[----:B------:R1:W-:Y:S04]  /*0880*/  STS [UR5], R12 ;  /* 0x0000000cff007988 */ /* 0x0003e80008000805 */
[----:B------:R1:W-:Y:S02]  /*0890*/  STG.E desc[UR8][R10.64], R7 ;  /* 0x000000070a007986 */ /* 0x0003e4000c101908 */
.L_x_9:
[----:B------:R-:W-:Y:S05]  /*08a0*/  BSYNC.RECONVERGENT B0 ;  /* 0x0000000000007941 */ /* 0x000fea0003800200 */
.L_x_8:
[----:B------:R2:W-:Y:S01]  /*08b0*/  STS [R6], RZ ;  /* 0x000000ff06007388 */ /* 0x0005e20000000800 */
[----:B------:R-:W-:Y:S01]  /*08c0*/  BSSY.RECONVERGENT B0, `(.L_x_10) ;  /* 0x000000f000007945 */ /* 0x000fe20003800200 */
[----:B------:R-:W-:Y:S06]  /*08d0*/  BAR.SYNC.DEFER_BLOCKING 0x0 ;  /* 0x0000000000007b1d */ /* 0x000fec0000010000 */
[----:B------:R2:W-:Y:S01]  /*08e0*/  ATOMS.OR RZ, [R2+UR4], R9 ;  /* 0x0000000902ff798c */ /* 0x0005e2000b000004 */
[----:B------:R-:W-:Y:S05]  /*08f0*/  @!P1 BRA `(.L_x_11) ;  /* 0x00000000002c9947 */ /* 0x000fea0003800000 */
[----:B------:R-:W-:-:S05]  /*0900*/  VIMNMX.U32 R0, PT, PT, R13, 0x20, PT ;  /* 0x000000200d007848 */ /* 0x000fca0003fe0000 */
[----:B------:R-:W-:Y:S01]  /*0910*/  IMAD.IADD R13, R13, 0x1, -R0 ;  /* 0x000000010d0d7824 */ /* 0x000fe200078e0a00 */
[----:B------:R-:W-:-:S04]  /*0920*/  IADD3 R0, PT, PT, -R0, 0x20, RZ ;  /* 0x0000002000007810 */ /* 0x000fc80007ffe1ff */
[----:B------:R-:W-:Y:S02]  /*0930*/  ISETP.NE.AND P0, PT, R13, RZ, PT ;  /* 0x000000ff0d00720c */ /* 0x000fe40003f05270 */
[----:B------:R-:W-:-:S04]  /*0940*/  SHF.R.U64 R5, R8, R13, R5 ;  /* 0x0000000d08057219 */ /* 0x000fc80000001205 */
[----:B------:R-:W-:-:S05]  /*0950*/  SHF.L.U32 R5, R5, R0, RZ ;  /* 0x0000000005057219 */ /* 0x000fca00000006ff */
[----:B------:R3:W-:Y:S02]  /*0960*/  ATOMS.OR RZ, [R2+UR4+0x4], R5 ;  /* 0x0000040502ff798c */ /* 0x0007e4000b000004 */
[----:B------:R-:W-:Y:S05]  /*0970*/  @!P0 BRA `(.L_x_11) ;  /* 0x00000000000c8947 */ /* 0x000fea0003800000 */
[----:B------:R-:W-:-:S04]  /*0980*/  IADD3 R13, PT, PT, -R13, 0x20, RZ ;  /* 0x000000200d0d7810 */ /* 0x000fc80007ffe1ff */
[----:B------:R-:W-:-:S05]  /*0990*/  SHF.L.U32 R13, R8, R13, RZ ;  /* 0x0000000d080d7219 */ /* 0x000fca00000006ff */
[----:B------:R4:W-:Y:S02]  /*09a0*/  ATOMS.OR RZ, [R2+UR4+0x8], R13 ;  /* 0x0000080d02ff798c */ /* 0x0009e4000b000004 */
.L_x_11:
[----:B------:R-:W-:Y:S05]  /*09b0*/  BSYNC.RECONVERGENT B0 ;  /* 0x0000000000007941 */ /* 0x000fea0003800200 */
.L_x_10:
[----:B------:R-:W5:Y:S08]  /*09c0*/  S2UR UR6, SR_CgaCtaId ;  /* 0x00000000000679c3 */ /* 0x000f700000008800 */
[----:B------:R-:W-:Y:S06]  /*09d0*/  BAR.SYNC.DEFER_BLOCKING 0x0 ;  /* 0x0000000000007b1d */ /* 0x000fec0000010000 */
[----:B------:R-:W-:-:S02]  /*09e0*/  UMOV UR5, 0x400 ;  /* 0x0000040000057882 */ /* 0x000fc40000000000 */
[----:B-----5:R-:W-:-:S09]  /*09f0*/  ULEA UR5, UR6, UR5, 0x18 ;  /* 0x0000000506057291 */ /* 0x020fd2000f8ec0ff */
[----:B------:R-:W5:Y:S02]  /*0a00*/  LDS R0, [UR5] ;  /* 0x00000005ff007984 */ /* 0x000f640008000800 */
[----:B-----5:R-:W-:-:S13]  /*0a10*/  ISETP.GT.U32.AND P0, PT, R3, R0, PT ;  /* 0x000000000300720c */ /* 0x020fda0003f04070 */
[----:B------:R-:W-:Y:S05]  /*0a20*/  @P0 EXIT ;  /* 0x000000000000094d */ /* 0x000fea0003800000 */
[----:B01----:R-:W0:Y:S01]  /*0a30*/  LDS R7, [R6] ;  /* 0x0000000006077984 */ /* 0x003e220000000800 */
[----:B--234-:R-:W1:Y:S02]  /*0a40*/  LDC.64 R2, c[0x0][0x398] ;  /* 0x0000e600ff027b82 */ /* 0x01ce640000000a00 */
[----:B-1----:R-:W-:-:S05]  /*0a50*/  IMAD.WIDE.U32 R4, R4, 0x4, R2 ;  /* 0x0000000404047825 */ /* 0x002fca00078e0002 */
[----:B0-----:R-:W-:Y:S01]  /*0a60*/  STG.E desc[UR8][R4.64], R7 ;  /* 0x0000000704007986 */ /* 0x001fe2000c101908 */
[----:B------:R-:W-:Y:S05]  /*0a70*/  EXIT ;  /* 0x000000000000794d */ /* 0x000fea0003800000 */
.L_x_12:
[----:B------:R-:W-:-:S00]  /*0a80*/  BRA `(.L_x_12) ;  /* 0xfffffffc00fc7947 */ /* 0x000fc0000383ffff */
[----:B------:R-:W-:-:S00]  /*0a90*/  NOP ;  /* 0x0000000000007918 */ /* 0x000fc00000000000 */
        /* <DEDUP_REMOVED lines=14> */
.L_x_45:


//--------------------- .text.huffman_checked     --------------------------
	.section	.text.huffman_checked,"ax",@progbits
	.align	128
        .global         huffman_checked
        .type           huffman_checked,@function
        .size           huffman_checked,(.L_x_46 - huffman_checked)
        .other          huffman_checked,@"STO_CUDA_ENTRY STV_DEFAULT"
huffman_checked:
.text.huffman_checked:
[----:B------:R-:W-:Y:S01]  /*0000*/  LDC R1, c[0x0][0x37c] ;  /* 0x0000df00ff017b82 */ /* 0x000fe20000000800 */
[----:B------:R-:W0:Y:S01]  /*0010*/  S2R R5, SR_CTAID.X ;  /* 0x0000000000057919 */ /* 0x000e220000002500 */
[----:B------:R-:W0:Y:S01]  /*0020*/  LDCU UR4, c[0x0][0x360] ;  /* 0x00006c00ff0477ac */ /* 0x000e220008000800 */
[----:B------:R-:W0:Y:S01]  /*0030*/  S2R R0, SR_TID.X ;  /* 0x0000000000007919 */ /* 0x000e220000002100 */
[----:B------:R-:W1:Y:S01]  /*0040*/  LDCU.64 UR6, c[0x0][0x3a0] ;  /* 0x00007400ff0677ac */ /* 0x000e620008000a00 */
[----:B0-----:R-:W-:-:S05]  /*0050*/  IMAD R5, R5, UR4, R0 ;  /* 0x0000000405057c24 */ /* 0x001fca000f8e0200 */
[----:B-1----:R-:W-:-:S13]  /*0060*/  ISETP.GE.AND P0, PT, R5, UR7, PT ;  /* 0x0000000705007c0c */ /* 0x002fda000bf06270 */
[----:B------:R-:W-:Y:S05]  /*0070*/  @P0 EXIT ;  /* 0x000000000000094d */ /* 0x000fea0003800000 */
[----:B------:R-:W0:Y:S01]  /*0080*/  LDC.64 R2, c[0x0][0x390] ;  /* 0x0000e400ff027b82 */ /* 0x000e220000000a00 */
[----:B------:R-:W1:Y:S01]  /*0090*/  LDCU.64 UR4, c[0x0][0x358] ;  /* 0x00006b00ff0477ac */ /* 0x000e620008000a00 */
[----:B------:R-:W2:Y:S01]  /*00a0*/  LDCU UR7, c[0x0][0x3a8] ;  /* 0x00007500ff0777ac */ /* 0x000ea20008000800 */
[----:B0-----:R-:W-:-:S05]  /*00b0*/  IMAD.WIDE R2, R5, 0x4, R2 ;  /* 0x0000000405027825 */ /* 0x001fca00078e0202 */
[----:B-1----:R-:W3:Y:S01]  /*00c0*/  LDG.E R0, desc[UR4][R2.64] ;  /* 0x0000000402007981 */ /* 0x002ee2000c1e1900 */
[----:B------:R-:W-:Y:S01]  /*00d0*/  IMAD R9, R5, UR6, RZ ;  /* 0x0000000605097c24 */ /* 0x000fe2000f8e02ff */
[----:B---3--:R-:W-:-:S04]  /*00e0*/  SHF.R.S32.HI R7, RZ, 0x1f, R0 ;  /* 0x0000001fff077819 */ /* 0x008fc80000011400 */
[----:B------:R-:W-:-:S04]  /*00f0*/  LEA.HI R8, R7, R0, RZ, 0x5 ;  /* 0x0000000007087211 */ /* 0x000fc800078f28ff */
[----:B------:R-:W-:-:S04]  /*0100*/  SHF.R.S32.HI R10, RZ, 0x5, R8 ;  /* 0x00000005ff0a7819 */ /* 0x000fc80000011408 */
[----:B------:R-:W-:-:S04]  /*0110*/  VIMNMX R4, PT, PT, R9, R10, !PT ;  /* 0x0000000a09047248 */ /* 0x000fc80007fe0100 */
[----:B--2---:R-:W-:-:S13]  /*0120*/  ISETP.GE.AND P0, PT, R4, UR7, PT ;  /* 0x0000000704007c0c */ /* 0x004fda000bf06270 */
[----:B------:R-:W-:Y:S05]  /*0130*/  @P0 EXIT ;  /* 0x000000000000094d */ /* 0x000fea0003800000 */
[----:B------:R-:W0:Y:S08]  /*0140*/  LDC.64 R6, c[0x0][0x388] ;  /* 0x0000e200ff067b82 */ /* 0x000e300000000a00 */
[----:B------:R-:W1:Y:S01]  /*0150*/  LDC.64 R2, c[0x0][0x380] ;  /* 0x0000e000ff027b82 */ /* 0x000e620000000a00 */
[----:B0-----:R-:W-:-:S07]  /*0160*/  IMAD.WIDE R6, R5, 0x4, R6 ;  /* 0x0000000405067825 */ /* 0x001fce00078e0206 */
[----:B------:R-:W0:Y:S01]  /*0170*/  LDC.64 R4, c[0x0][0x398] ;  /* 0x0000e600ff047b82 */ /* 0x000e220000000a00 */
[----:B------:R-:W2:Y:S01]  /*0180*/  LDG.E R7, desc[UR4][R6.64] ;  /* 0x0000000406077981 */ /* 0x000ea2000c1e1900 */
[----:B-1----:R-:W-:-:S05]  /*0190*/  IMAD.WIDE R2, R9, 0x4, R2 ;  /* 0x0000000409027825 */ /* 0x002fca00078e0202 */
[----:B------:R-:W3:Y:S01]  /*01a0*/  LDG.E R15, desc[UR4][R2.64] ;  /* 0x00000004020f7981 */ /* 0x000ee2000c1e1900 */
[----:B------:R-:W-:Y:S01]  /*01b0*/  LOP3.LUT R11, R8, 0xffffffe0, RZ, 0xc0, !PT ;  /* 0xffffffe0080b7812 */ /* 0x000fe200078ec0ff */
[----:B0-----:R-:W-:-:S04]  /*01c0*/  IMAD.WIDE R4, R10, 0x4, R4 ;  /* 0x000000040a047825 */ /* 0x001fc800078e0204 */
[----:B------:R-:W-:Y:S01]  /*01d0*/  IMAD.IADD R0, R0, 0x1, -R11 ;  /* 0x0000000100007824 */ /* 0x000fe200078e0a0b */
[----:B--2---:R-:W-:-:S04]  /*01e0*/  SHF.R.S32.HI R8, RZ, 0x1f, R7 ;  /* 0x0000001fff087819 */ /* 0x004fc80000011407 */
[----:B------:R-:W-:-:S04]  /*01f0*/  LEA.HI R8, R8, R7, RZ, 0x5 ;  /* 0x0000000708087211 */ /* 0x000fc800078f28ff */
[----:B------:R-:W-:-:S04]  /*0200*/  SHF.R.S32.HI R8, RZ, 0x5, R8 ;  /* 0x00000005ff087819 */ /* 0x000fc80000011408 */
[----:B------:R-:W-:-:S04]  /*0210*/  IADD3 R10, PT, PT, R8, 0x1, R10 ;  /* 0x00000001080a7810 */ /* 0x000fc80007ffe00a */
[----:B------:R-:W-:-:S04]  /*0220*/  VIADDMNMX R10, R8, R9, R10, !PT ;  /* 0x00000009080a7246 */ /* 0x000fc8000780010a */
[----:B------:R-:W-:Y:S02]  /*0230*/  ISETP.GE.AND P0, PT, R10, UR7, PT ;  /* 0x000000070a007c0c */ /* 0x000fe4000bf06270 */
[----:B---3--:R-:W-:-:S05]  /*0240*/  SHF.R.S32.HI R11, RZ, R0, R15 ;  /* 0x00000000ff0b7219 */ /* 0x008fca000001140f */
[----:B------:R0:W-:Y:S06]  /*0250*/  REDG.E.OR.STRONG.GPU desc[UR4][R4.64], R11 ;  /* 0x0000000b0400798e */ /* 0x0001ec000f12e104 */
[----:B------:R-:W-:Y:S05]  /*0260*/  @P0 EXIT ;  /* 0x000000000000094d */ /* 0x000fea0003800000 */
[----:B------:R-:W-:Y:S01]  /*0270*/  ISETP.GE.AND P0, PT, R7, 0x40, PT ;  /* 0x000000400700780c */ /* 0x000fe20003f06270 */
[----:B------:R-:W-:Y:S01]  /*0280*/  BSSY.RECONVERGENT B3, `(.L_x_13) ;  /* 0x00000e2000037945 */ /* 0x000fe20003800200 */
[----:B------:R-:W-:Y:S01]  /*0290*/  IADD3 R6, PT, PT, -R0, 0x20, RZ ;  /* 0x0000002000067810 */ /* 0x000fe20007ffe1ff */
[----:B------:R-:W-:-:S03]  /*02a0*/  IMAD.MOV.U32 R13, RZ, RZ, 0x1 ;  /* 0x00000001ff0d7424 */ /* 0x000fc600078e00ff */
[----:B------:R-:W-:-:S07]  /*02b0*/  SHF.L.U32 R15, R15, R6, RZ ;  /* 0x000000060f0f7219 */ /* 0x000fce00000006ff */
[----:B------:R-:W-:Y:S05]  /*02c0*/  @!P0 BRA `(.L_x_14) ;  /* 0x0000000c00748947 */ /* 0x000fea0003800000 */
[----:B------:R-:W-:Y:S01]  /*02d0*/  ISETP.GE.U32.AND P0, PT, R7, 0xa0, PT ;  /* 0x000000a00700780c */ /* 0x000fe20003f06070 */
[----:B------:R-:W-:Y:S01]  /*02e0*/  BSSY.RECONVERGENT B2, `(.L_x_15) ;  /* 0x00000cd000027945 */ /* 0x000fe20003800200 */
[----:B------:R-:W-:Y:S01]  /*02f0*/  VIMNMX R8, PT, PT, R8, 0x2, !PT ;  /* 0x0000000208087848 */ /* 0x000fe20007fe0100 */
[----:B------:R-:W-:-:S04]  /*0300*/  IMAD.MOV.U32 R13, RZ, RZ, 0x1 ;  /* 0x00000001ff0d7424 */ /* 0x000fc800078e00ff */
[----:B------:R-:W-:-:S05]  /*0310*/  VIADD R8, R8, 0xffffffff ;  /* 0xffffffff08087836 */ /* 0x000fca0000000000 */
[----:B------:R-:W-:Y:S01]  /*0320*/  LOP3.LUT R12, R8, 0x3, RZ, 0xc0, !PT ;  /* 0x00000003080c7812 */ /* 0x000fe200078ec0ff */
[----:B------:R-:W-:Y:S06]  /*0330*/  @!P0 BRA `(.L_x_16) ;  /* 0x0000000c001c8947 */ /* 0x000fec0003800000 */
[----:B------:R-:W-:Y:S01]  /*0340*/  LOP3.LUT R8, R8, 0xfffffffc, RZ, 0xc0, !PT ;  /* 0xfffffffc08087812 */ /* 0x000fe200078ec0ff */
[----:B------:R-:W-:Y:S01]  /*0350*/  BSSY.RECONVERGENT B1, `(.L_x_17) ;  /* 0x00000c4000017945 */ /* 0x000fe20003800200 */
[----:B------:R-:W-:-:S03]  /*0360*/  IADD3 R10, P1, PT, R2, 0x10, RZ ;  /* 0x00000010020a7810 */ /* 0x000fc60007f3e0ff */
[----:B------:R-:W-:Y:S01]  /*0370*/  BSSY.RELIABLE B0, `(.L_x_18) ;  /* 0x00000a3000007945 */ /* 0x000fe20003800100 */
[----:B------:R-:W-:Y:S02]  /*0380*/  IMAD.MOV.U32 R13, RZ, RZ, RZ ;  /* 0x000000ffff0d7224 */ /* 0x000fe400078e00ff */
[----:B------:R-:W-:Y:S01]  /*0390*/  IMAD.MOV R14, RZ, RZ, -R8 ;  /* 0x000000ffff0e7224 */ /* 0x000fe200078e0a08 */
[----:B------:R-:W-:Y:S01]  /*03a0*/  IADD3 R8, P2, PT, R4, 0x8, RZ ;  /* 0x0000000804087810 */ /* 0x000fe20007f5e0ff */
[----:B0-----:R-:W-:-:S03]  /*03b0*/  IMAD.X R11, RZ, RZ, R3, P1 ;  /* 0x000000ffff0b7224 */ /* 0x001fc600008e0603 */
[----:B------:R-:W-:Y:S01]  /*03c0*/  ISETP.GE.AND P0, PT, R14, RZ, PT ;  /* 0x000000ff0e00720c */ /* 0x000fe20003f06270 */
[----:B------:R-:W-:-:S12]  /*03d0*/  IMAD.X R9, RZ, RZ, R5, P2 ;  /* 0x000000ffff097224 */ /* 0x000fd800010e0605 */
[----:B------:R-:W-:Y:S05]  /*03e0*/  @P0 BRA `(.L_x_19) ;  /* 0x00000008006c0947 */ /* 0x000fea0003800000 */
[----:B------:R-:W-:Y:S01]  /*03f0*/  IMAD.MOV R16, RZ, RZ, -R14 ;  /* 0x000000ffff107224 */ /* 0x000fe200078e0a0e */
[----:B------:R-:W-:Y:S01]  /*0400*/  BSSY.RECONVERGENT B4, `(.L_x_20) ;  /* 0x000005f000047945 */ /* 0x000fe20003800200 */
[----:B------:R-:W-:-:S03]  /*0410*/  PLOP3.LUT P0, PT, PT, PT, PT, 0x80, 0x8 ;  /* 0x000000000008781c */ /* 0x000fc60003f0f070 */
[----:B------:R-:W-:-:S13]  /*0420*/  ISETP.GT.AND P1, PT, R16, 0xc, PT ;  /* 0x0000000c1000780c */ /* 0x000fda0003f24270 */
[----:B------:R-:W-:Y:S05]  /*0430*/  @!P1 BRA `(.L_x_21) ;  /* 0x00000004006c9947 */ /* 0x000fea0003800000 */
[----:B------:R-:W-:-:S13]  /*0440*/  PLOP3.LUT P0, PT, PT, PT, PT, 0x8, 0x80 ;  /* 0x000000000080781c */ /* 0x000fda0003f0e170 */
.L_x_22:
[----:B------:R-:W2:Y:S02]  /*0450*/  LDG.E R17, desc[UR4][R10.64+-0xc] ;  /* 0xfffff4040a117981 */ /* 0x000ea4000c1e1900 */
[----:B--2---:R-:W-:-:S04]  /*0460*/  SHF.R.S32.HI R16, RZ, R0, R17 ;  /* 0x00000000ff107219 */ /* 0x004fc80000011411 */
[----:B------:R-:W-:-:S05]  /*0470*/  LOP3.LUT R15, R16, R15, RZ, 0xfc, !PT ;  /* 0x0000000f100f7212 */ /* 0x000fca00078efcff */
[----:B------:R0:W-:Y:S04]  /*0480*/  STG.E desc[UR4][R8.64+-0x4], R15 ;  /* 0xfffffc0f08007986 */ /* 0x0001e8000c101904 */
[----:B------:R-:W2:Y:S01]  /*0490*/  LDG.E R19, desc[UR4][R10.64+-0x8] ;  /* 0xfffff8040a137981 */ /* 0x000ea2000c1e1900 */
[----:B------:R-:W-:Y:S02]  /*04a0*/  SHF.L.U32 R17, R17, R6, RZ ;  /* 0x0000000611117219 */ /* 0x000fe400000006ff */
        /* <DEDUP_REMOVED lines=8> */
[----:B0-----:R-:W3:Y:S01]  /*0530*/  LDG.E R15, desc[UR4][R10.64] ;  /* 0x000000040a0f7981 */ /* 0x001ee2000c1e1900 */
[----:B------:R-:W-:Y:S02]  /*0540*/  SHF.L.U32 R21, R21, R6, RZ ;  /* 0x0000000615157219 */ /* 0x000fe400000006ff */
[----:B---3--:R-:W-:-:S04]  /*0550*/  SHF.R.S32.HI R16, RZ, R0, R15 ;  /* 0x00000000ff107219 */ /* 0x008fc8000001140f */
[----:B------:R-:W-:-:S05]  /*0560*/  LOP3.LUT R21, R16, R21, RZ, 0xfc, !PT ;  /* 0x0000001510157212 */ /* 0x000fca00078efcff */
[----:B------:R0:W-:Y:S04]  /*0570*/  STG.E desc[UR4][R8.64+0x8], R21 ;  /* 0x0000081508007986 */ /* 0x0001e8000c101904 */
[----:B-1----:R-:W3:Y:S01]  /*0580*/  LDG.E R17, desc[UR4][R10.64+0x4] ;  /* 0x000004040a117981 */ /* 0x002ee2000c1e1900 */
[----:B------:R-:W-:Y:S02]  /*0590*/  SHF.L.U32 R15, R15, R6, RZ ;  /* 0x000000060f0f7219 */ /* 0x000fe400000006ff */
[----:B---3--:R-:W-:-:S04]  /*05a0*/  SHF.R.S32.HI R16, RZ, R0, R17 ;  /* 0x00000000ff107219 */ /* 0x008fc80000011411 */
[----:B------:R-:W-:-:S05]  /*05b0*/  LOP3.LUT R15, R16, R15, RZ, 0xfc, !PT ;  /* 0x0000000f100f7212 */ /* 0x000fca00078efcff */
[----:B------:R1:W-:Y:S04]  /*05c0*/  STG.E desc[UR4][R8.64+0xc], R15 ;  /* 0x00000c0f08007986 */ /* 0x0003e8000c101904 */
[----:B--2---:R-:W2:Y:S01]  /*05d0*/  LDG.E R19, desc[UR4][R10.64+0x8] ;  /* 0x000008040a137981 */ /* 0x004ea2000c1e1900 */
        /* <DEDUP_REMOVED lines=48> */
[----:B------:R-:W-:Y:S04]  /*08e0*/  STG.E desc[UR4][R8.64+0x34], R19 ;  /* 0x0000341308007986 */ /* 0x000fe8000c101904 */
[----:B0-----:R0:W2:Y:S01]  /*08f0*/  LDG.E R15, desc[UR4][R10.64+0x30] ;  /* 0x000030040a0f7981 */ /* 0x0010a2000c1e1900 */
[----:B------:R-:W-:Y:S01]  /*0900*/  VIADD R14, R14, 0x10 ;  /* 0x000000100e0e7836 */ /* 0x000fe20000000000 */
[----:B------:R-:W-:Y:S01]  /*0910*/  SHF.L.U32 R21, R21, R6, RZ ;  /* 0x0000000615157219 */ /* 0x000fe200000006ff */
[----:B------:R-:W-:-:S03]  /*0920*/  VIADD R13, R13, 0x10 ;  /* 0x000000100d0d7836 */ /* 0x000fc60000000000 */
[----:B------:R-:W-:Y:S02]  /*0930*/  ISETP.GE.AND P1, PT, R14, -0xc, PT ;  /* 0xfffffff40e00780c */ /* 0x000fe40003f26270 */
[----:B0-----:R-:W-:-:S05]  /*0940*/  IADD3 R10, P2, PT, R10, 0x40, RZ ;  /* 0x000000400a0a7810 */ /* 0x001fca0007f5e0ff */
[----:B------:R-:W-:Y:S01]  /*0950*/  IMAD.X R11, RZ, RZ, R11, P2 ;  /* 0x000000ffff0b7224 */ /* 0x000fe200010e060b */
[----:B--2---:R-:W-:Y:S02]  /*0960*/  SHF.R.S32.HI R16, RZ, R0, R15 ;  /* 0x00000000ff107219 */ /* 0x004fe4000001140f */
[----:B------:R-:W-:Y:S02]  /*0970*/  SHF.L.U32 R15, R15, R6, RZ ;  /* 0x000000060f0f7219 */ /* 0x000fe400000006ff */
[----:B------:R-:W-:Y:S02]  /*0980*/  LOP3.LUT R21, R16, R21, RZ, 0xfc, !PT ;  /* 0x0000001510157212 */ /* 0x000fe400078efcff */
[----:B------:R-:W-:-:S03]  /*0990*/  IADD3 R16, P3, PT, R8, 0x40, RZ ;  /* 0x0000004008107810 */ /* 0x000fc60007f7e0ff */
[----:B------:R0:W-:Y:S02]  /*09a0*/  STG.E desc[UR4][R8.64+0x38], R21 ;  /* 0x0000381508007986 */ /* 0x0001e4000c101904 */
[----:B-1----:R-:W-:Y:S02]  /*09b0*/  IMAD.X R17, RZ, RZ, R9, P3 ;  /* 0x000000ffff117224 */ /* 0x002fe400018e0609 */
[----:B0-----:R-:W-:Y:S02]  /*09c0*/  IMAD.MOV.U32 R8, RZ, RZ, R16 ;  /* 0x000000ffff087224 */ /* 0x001fe400078e0010 */
[----:B------:R-:W-:Y:S01]  /*09d0*/  IMAD.MOV.U32 R9, RZ, RZ, R17 ;  /* 0x000000ffff097224 */ /* 0x000fe200078e0011 */
[----:B------:R-:W-:Y:S06]  /*09e0*/  @!P1 BRA `(.L_x_22) ;  /* 0xfffffff800989947 */ /* 0x000fec000383ffff */
.L_x_21:
[----:B------:R-:W-:Y:S05]  /*09f0*/  BSYNC.RECONVERGENT B4 ;  /* 0x0000000000047941 */ /* 0x000fea0003800200 */
.L_x_20:
[----:B------:R-:W-:Y:S01]  /*0a00*/  IMAD.MOV R16, RZ, RZ, -R14 ;  /* 0x000000ffff107224 */ /* 0x000fe200078e0a0e */
[----:B------:R-:W-:Y:S04]  /*0a10*/  BSSY.RECONVERGENT B4, `(.L_x_23) ;  /* 0x0000035000047945 */ /* 0x000fe80003800200 */
[----:B------:R-:W-:-:S13]  /*0a20*/  ISETP.GT.AND P1, PT, R16, 0x4, PT ;  /* 0x000000041000780c */ /* 0x000fda0003f24270 */
[----:B------:R-:W-:Y:S05]  /*0a30*/  @!P1 BRA `(.L_x_24) ;  /* 0x0000000000c89947 */ /* 0x000fea0003800000 */
        /* <DEDUP_REMOVED lines=33> */
[----:B------:R-:W-:Y:S04]  /*0c50*/  STG.E desc[UR4][R8.64+0x14], R19 ;  /* 0x0000141308007986 */ /* 0x000fe8000c101904 */
[----:B-1----:R0:W3:Y:S01]  /*0c60*/  LDG.E R15, desc[UR4][R10.64+0x10] ;  /* 0x000010040a0f7981 */ /* 0x0020e2000c1e1900 */
[----:B------:R-:W-:Y:S01]  /*0c70*/  SHF.L.U32 R21, R21, R6, RZ ;  /* 0x0000000615157219 */ /* 0x000fe200000006ff */
[----:B------:R-:W-:Y:S01]  /*0c80*/  VIADD R14, R14, 0x8 ;  /* 0x000000080e0e7836 */ /* 0x000fe20000000000 */
[----:B------:R-:W-:Y:S01]  /*0c90*/  IADD3 R18, P1, PT, R10, 0x20, RZ ;  /* 0x000000200a127810 */ /* 0x000fe20007f3e0ff */
[----:B------:R-:W-:Y:S01]  /*0ca0*/  VIADD R13, R13, 0x8 ;  /* 0x000000080d0d7836 */ /* 0x000fe20000000000 */
[----:B------:R-:W-:-:S03]  /*0cb0*/  PLOP3.LUT P0, PT, PT, PT, PT, 0x8, 0x80 ;  /* 0x000000000080781c */ /* 0x000fc60003f0e170 */
[----:B0-----:R-:W-:Y:S02]  /*0cc0*/  IMAD.X R11, RZ, RZ, R11, P1 ;  /* 0x000000ffff0b7224 */ /* 0x001fe400008e060b */
[----:B------:R-:W-:Y:S01]  /*0cd0*/  IMAD.MOV.U32 R10, RZ, RZ, R18 ;  /* 0x000000ffff0a7224 */ /* 0x000fe200078e0012 */
[----:B---3--:R-:W-:Y:S02]  /*0ce0*/  SHF.R.S32.HI R16, RZ, R0, R15 ;  /* 0x00000000ff107219 */ /* 0x008fe4000001140f */
[----:B------:R-:W-:Y:S02]  /*0cf0*/  SHF.L.U32 R15, R15, R6, RZ ;  /* 0x000000060f0f7219 */ /* 0x000fe400000006ff */
[----:B------:R-:W-:Y:S02]  /*0d00*/  LOP3.LUT R21, R16, R21, RZ, 0xfc, !PT ;  /* 0x0000001510157212 */ /* 0x000fe400078efcff */
[----:B------:R-:W-:-:S03]  /*0d10*/  IADD3 R16, P2, PT, R8, 0x20, RZ ;  /* 0x0000002008107810 */ /* 0x000fc60007f5e0ff */
[----:B------:R0:W-:Y:S02]  /*0d20*/  STG.E desc[UR4][R8.64+0x18], R21 ;  /* 0x0000181508007986 */ /* 0x0001e4000c101904 */
[----:B--2---:R-:W-:Y:S02]  /*0d30*/  IMAD.X R17, RZ, RZ, R9, P2 ;  /* 0x000000ffff117224 */ /* 0x004fe400010e0609 */
[----:B0-----:R-:W-:Y:S02]  /*0d40*/  IMAD.MOV.U32 R8, RZ, RZ, R16 ;  /* 0x000000ffff087224 */ /* 0x001fe400078e0010 */
[----:B------:R-:W-:-:S07]  /*0d50*/  IMAD.MOV.U32 R9, RZ, RZ, R17 ;  /* 0x000000ffff097224 */ /* 0x000fce00078e0011 */
.L_x_24:
[----:B------:R-:W-:Y:S05]  /*0d60*/  BSYNC.RECONVERGENT B4 ;  /* 0x0000000000047941 */ /* 0x000fea0003800200 */
.L_x_23:
[----:B------:R-:W-:-:S13]  /*0d70*/  ISETP.NE.OR P0, PT, R14, RZ, P0 ;  /* 0x000000ff0e00720c */ /* 0x000fda0000705670 */
[----:B------:R-:W-:Y:S05]  /*0d80*/  @!P0 BREAK.RELIABLE B0 ;  /* 0x0000000000008942 */ /* 0x000fea0003800100 */
[----:B------:R-:W-:Y:S05]  /*0d90*/  @!P0 BRA `(.L_x_25) ;  /* 0x00000000007c8947 */ /* 0x000fea0003800000 */
.L_x_19:
[----:B------:R-:W-:Y:S05]  /*0da0*/  BSYNC.RELIABLE B0 ;  /* 0x0000000000007941 */ /* 0x000fea0003800100 */
.L_x_18:
        /* <DEDUP_REMOVED lines=18> */
[----:B------:R-:W-:Y:S02]  /*0ed0*/  ISETP.NE.AND P0, PT, R14, RZ, PT ;  /* 0x000000ff0e00720c */ /* 0x000fe40003f05270 */
        /* <DEDUP_REMOVED lines=10> */
[----:B------:R-:W-:Y:S06]  /*0f80*/  @P0 BRA `(.L_x_18) ;  /* 0xfffffffc00880947 */ /* 0x000fec000383ffff */
.L_x_25:
[----:B------:R-:W-:Y:S05]  /*0f90*/  BSYNC.RECONVERGENT B1 ;  /* 0x0000000000017941 */ /* 0x000fea0003800200 */
.L_x_17:
[----:B------:R-:W-:-:S07]  /*0fa0*/  VIADD R13, R13, 0x1 ;  /* 0x000000010d0d7836 */ /* 0x000fce0000000000 */
.L_x_16:
[----:B------:R-:W-:Y:S05]  /*0fb0*/  BSYNC.RECONVERGENT B2 ;  /* 0x0000000000027941 */ /* 0x000fea0003800200 */
.L_x_15:
[----:B------:R-:W-:-:S13]  /*0fc0*/  ISETP.NE.AND P0, PT, R12, RZ, PT ;  /* 0x000000ff0c00720c */ /* 0x000fda0003f05270 */
[----:B------:R-:W-:Y:S05]  /*0fd0*/  @!P0 BRA `(.L_x_14) ;  /* 0x0000000000308947 */ /* 0x000fea0003800000 */
[----:B------:R-:W-:-:S07]  /*0fe0*/  IMAD.MOV R12, RZ, RZ, -R12 ;  /* 0x000000ffff0c7224 */ /* 0x000fce00078e0a0c */
.L_x_26:
[----:B0-----:R-:W-:-:S06]  /*0ff0*/  IMAD.WIDE R10, R13, 0x4, R2 ;  /* 0x000000040d0a7825 */ /* 0x001fcc00078e0202 */
[----:B------:R-:W2:Y:S01]  /*1000*/  LDG.E R11, desc[UR4][R10.64] ;  /* 0x000000040a0b7981 */ /* 0x000ea2000c1e1900 */
[----:B-1----:R-:W-:-:S04]  /*1010*/  IMAD.WIDE R8, R13, 0x4, R4 ;  /* 0x000000040d087825 */ /* 0x002fc800078e0204 */
[----:B------:R-:W-:Y:S02]  /*1020*/  VIADD R12, R12, 0x1 ;  /* 0x000000010c0c7836 */ /* 0x000fe40000000000 */
[----:B------:R-:W-:-:S03]  /*1030*/  VIADD R13, R13, 0x1 ;  /* 0x000000010d0d7836 */ /* 0x000fc60000000000 */
[----:B------:R-:W-:Y:S02]  /*1040*/  ISETP.NE.AND P0, PT, R12, RZ, PT ;  /* 0x000000ff0c00720c */ /* 0x000fe40003f05270 */
[----:B--2---:R-:W-:-:S04]  /*1050*/  SHF.R.S32.HI R14, RZ, R0, R11 ;  /* 0x00000000ff0e7219 */ /* 0x004fc8000001140b */
[----:B------:R-:W-:Y:S02]  /*1060*/  LOP3.LUT R17, R14, R15, RZ, 0xfc, !PT ;  /* 0x0000000f0e117212 */ /* 0x000fe400078efcff */
[----:B------:R-:W-:-:S03]  /*1070*/  SHF.L.U32 R15, R11, R6, RZ ;  /* 0x000000060b0f7219 */ /* 0x000fc600000006ff */
[----:B------:R1:W-:Y:S02]  /*1080*/  STG.E desc[UR4][R8.64], R17 ;  /* 0x0000001108007986 */ /* 0x0003e4000c101904 */
[----:B------:R-:W-:Y:S05]  /*1090*/  @P0 BRA `(.L_x_26) ;  /* 0xfffffffc00d40947 */ /* 0x000fea000383ffff */
.L_x_14:
[----:B------:R-:W-:Y:S05]  /*10a0*/  BSYNC.RECONVERGENT B3 ;  /* 0x0000000000037941 */ /* 0x000fea0003800200 */
.L_x_13:
[----:B------:R-:W-:Y:S05]  /*10b0*/  WARPSYNC.ALL ;  /* 0x0000000000007948 */ /* 0x000fea0003800000 */
[----:B------:R-:W-:-:S13]  /*10c0*/  LOP3.LUT P0, RZ, R0, 0x1f, R7, 0xf8, !PT ;  /* 0x0000001f00ff7812 */ /* 0x000fda000780f807 */
[----:B------:R-:W-:Y:S05]  /*10d0*/  @!P0 EXIT ;  /* 0x000000000000894d */ /* 0x000fea0003800000 */
[----:B------:R-:W-:Y:S01]  /*10e0*/  LOP3.LUT R7, R7, 0x1f, RZ, 0xc0, !PT ;  /* 0x0000001f07077812 */ /* 0x000fe200078ec0ff */
[----:B0-----:R-:W-:-:S03]  /*10f0*/  IMAD.WIDE R4, R13, 0x4, R4 ;  /* 0x000000040d047825 */ /* 0x001fc600078e0204 */
[----:B------:R-:W-:Y:S02]  /*1100*/  ISETP.NE.AND P0, PT, R7, RZ, PT ;  /* 0x000000ff0700720c */ /* 0x000fe40003f05270 */
[----:B------:R0:W-:Y:S11]  /*1110*/  REDG.E.OR.STRONG.GPU desc[UR4][R4.64], R15 ;  /* 0x0000000f0400798e */ /* 0x0001f6000f12e104 */
[----:B------:R-:W-:Y:S05]  /*1120*/  @!P0 EXIT ;  /* 0x000000000000894d */ /* 0x000fea0003800000 */
[----:B------:R-:W-:-:S06]  /*1130*/  IMAD.WIDE R2, R13, 0x4, R2 ;  /* 0x000000040d027825 */ /* 0x000fcc00078e0202 */
[----:B------:R-:W2:Y:S02]  /*1140*/  LDG.E R3, desc[UR4][R2.64] ;  /* 0x0000000402037981 */ /* 0x000ea4000c1e1900 */
[----:B--2---:R-:W-:Y:S02]  /*1150*/  SHF.R.S32.HI R7, RZ, R0, R3 ;  /* 0x00000000ff077219 */ /* 0x004fe40000011403 */
[----:B-1----:R-:W-:-:S03]  /*1160*/  SHF.L.U32 R9, R3, R6, RZ ;  /* 0x0000000603097219 */ /* 0x002fc600000006ff */
[----:B------:R-:W-:Y:S04]  /*1170*/  REDG.E.OR.STRONG.GPU desc[UR4][R4.64], R7 ;  /* 0x000000070400798e */ /* 0x000fe8000f12e104 */
[----:B------:R-:W-:Y:S01]  /*1180*/  REDG.E.OR.STRONG.GPU desc[UR4][R4.64+0x4], R9 ;  /* 0x000004090400798e */ /* 0x000fe2000f12e104 */
[----:B------:R-:W-:Y:S05]  /*1190*/  EXIT ;  /* 0x000000000000794d */ /* 0x000fea0003800000 */
.L_x_27:
        /* <DEDUP_REMOVED lines=14> */
.L_x_46:


//--------------------- .text.huffman             --------------------------
	.section	.text.huffman,"ax",@progbits
	.align	128
        .global         huffman
        .type           huffman,@function
        .size           huffman,(.L_x_47 - huffman)
        .other          huffman,@"STO_CUDA_ENTRY STV_DEFAULT"
huffman:
.text.huffman:
[----:B------:R-:W-:Y:S01]  /*0000*/  LDC R1, c[0x0][0x37c] ;  /* 0x0000df00ff017b82 */ /* 0x000fe20000000800 */
[----:B------:R-:W0:Y:S07]  /*0010*/  S2R R9, SR_CTAID.X ;  /* 0x0000000000097919 */ /* 0x000e2e0000002500 */
[----:B------:R-:W1:Y:S01]  /*0020*/  LDC.64 R4, c[0x0][0x390] ;  /* 0x0000e400ff047b82 */ /* 0x000e620000000a00 */
[----:B------:R-:W0:Y:S01]  /*0030*/  LDCU UR6, c[0x0][0x360] ;  /* 0x00006c00ff0677ac */ /* 0x000e220008000800 */
[----:B------:R-:W0:Y:S01]  /*0040*/  S2R R0, SR_TID.X ;  /* 0x0000000000007919 */ /* 0x000e220000002100 */
[----:B------:R-:W2:Y:S05]  /*0050*/  LDCU.64 UR4, c[0x0][0x358] ;  /* 0x00006b00ff0477ac */ /* 0x000eaa0008000a00 */
[----:B------:R-:W3:Y:S01]  /*0060*/  LDC.64 R6, c[0x0][0x388] ;  /* 0x0000e200ff067b82 */ /* 0x000ee20000000a00 */
[----:B------:R-:W4:Y:S07]  /*0070*/  LDCU UR7, c[0x0][0x3a0] ;  /* 0x00007400ff0777ac */ /* 0x000f2e0008000800 */
[----:B------:R-:W5:Y:S08]  /*0080*/  LDC.64 R2, c[0x0][0x380] ;  /* 0x0000e000ff027b82 */ /* 0x000f700000000a00 */
[----:B------:R-:W5:Y:S01]  /*0090*/  LDC.64 R10, c[0x0][0x398] ;  /* 0x0000e600ff0a7b82 */ /* 0x000f620000000a00 */
[----:B0-----:R-:W-:-:S04]  /*00a0*/  IMAD R9, R9, UR6, R0 ;  /* 0x0000000609097c24 */ /* 0x001fc8000f8e0200 */
[----:B-1----:R-:W-:-:S06]  /*00b0*/  IMAD.WIDE R4, R9, 0x4, R4 ;  /* 0x0000000409047825 */ /* 0x002fcc00078e0204 */
[----:B--2---:R-:W2:Y:S01]  /*00c0*/  LDG.E R4, desc[UR4][R4.64] ;  /* 0x0000000404047981 */ /* 0x004ea2000c1e1900 */
[----:B---3--:R-:W-:-:S04]  /*00d0*/  IMAD.WIDE R6, R9, 0x4, R6 ;  /* 0x0000000409067825 */ /* 0x008fc800078e0206 */
[----:B----4-:R-:W-:Y:S02]  /*00e0*/  IMAD R13, R9, UR7, RZ ;  /* 0x00000007090d7c24 */ /* 0x010fe4000f8e02ff */
[----:B------:R-:W3:Y:S02]  /*00f0*/  LDG.E R9, desc[UR4][R6.64] ;  /* 0x0000000406097981 */ /* 0x000ee4000c1e1900 */
[----:B-----5:R-:W-:-:S05]  /*0100*/  IMAD.WIDE R2, R13, 0x4, R2 ;  /* 0x000000040d027825 */ /* 0x020fca00078e0202 */
[----:B------:R-:W4:Y:S01]  /*0110*/  LDG.E R21, desc[UR4][R2.64] ;  /* 0x0000000402157981 */ /* 0x000f22000c1e1900 */
[----:B------:R-:W-:Y:S01]  /*0120*/  BSSY.RECONVERGENT B3, `(.L_x_28) ;  /* 0x00000fa000037945 */ /* 0x000fe20003800200 */
[----:B--2---:R-:W-:-:S04]  /*0130*/  SHF.R.S32.HI R15, RZ, 0x1f, R4 ;  /* 0x0000001fff0f7819 */ /* 0x004fc80000011404 */
[----:B------:R-:W-:-:S04]  /*0140*/  LEA.HI R15, R15, R4, RZ, 0x5 ;  /* 0x000000040f0f7211 */ /* 0x000fc800078f28ff */
[----:B------:R-:W-:Y:S02]  /*0150*/  LOP3.LUT R19, R15, 0xffffffe0, RZ, 0xc0, !PT ;  /* 0xffffffe00f137812 */ /* 0x000fe400078ec0ff */
[----:B---3--:R-:W-:Y:S02]  /*0160*/  ISETP.GE.AND P0, PT, R9, 0x40, PT ;  /* 0x000000400900780c */ /* 0x008fe40003f06270 */
[----:B------:R-:W-:Y:S01]  /*0170*/  SHF.R.S32.HI R17, RZ, 0x5, R15 ;  /* 0x00000005ff117819 */ /* 0x000fe2000001140f */
[----:B------:R-:W-:-:S04]  /*0180*/  IMAD.IADD R0, R4, 0x1, -R19 ;  /* 0x0000000104007824 */ /* 0x000fc800078e0a13 */
[----:B------:R-:W-:Y:S01]  /*0190*/  IMAD.WIDE R4, R17, 0x4, R10 ;  /* 0x0000000411047825 */ /* 0x000fe200078e020a */
[----:B----4-:R-:W-:Y:S02]  /*01a0*/  SHF.R.S32.HI R11, RZ, R0, R21 ;  /* 0x00000000ff0b7219 */ /* 0x010fe40000011415 */
[----:B------:R-:W-:-:S03]  /*01b0*/  IADD3 R8, PT, PT, -R0, 0x20, RZ ;  /* 0x0000002000087810 */ /* 0x000fc60007ffe1ff */
[----:B------:R0:W-:Y:S01]  /*01c0*/  REDG.E.OR.STRONG.GPU desc[UR4][R4.64], R11 ;  /* 0x0000000b0400798e */ /* 0x0001e2000f12e104 */
[----:B------:R-:W-:Y:S01]  /*01d0*/  IMAD.MOV.U32 R15, RZ, RZ, 0x1 ;  /* 0x00000001ff0f7424 */ /* 0x000fe200078e00ff */
[----:B------:R-:W-:Y:S01]  /*01e0*/  SHF.L.U32 R10, R21, R8, RZ ;  /* 0x00000008150a7219 */ /* 0x000fe200000006ff */
[----:B------:R-:W-:Y:S06]  /*01f0*/  @!P0 BRA `(.L_x_29) ;  /* 0x0000000c00b08947 */ /* 0x000fec0003800000 */
[C---:B------:R-:W-:Y:S01]  /*0200*/  ISETP.GE.U32.AND P0, PT, R9.reuse, 0xa0, PT ;  /* 0x000000a00900780c */ /* 0x040fe20003f06070 */
[----:B------:R-:W-:Y:S01]  /*0210*/  BSSY.RECONVERGENT B2, `(.L_x_30) ;  /* 0x00000ce000027945 */ /* 0x000fe20003800200 */
[----:B------:R-:W-:Y:S01]  /*0220*/  LEA.HI R14, R9, 0xffffffff, RZ, 0x1b ;  /* 0xffffffff090e7811 */ /* 0x000fe200078fd8ff */
[----:B------:R-:W-:-:S03]  /*0230*/  IMAD.WIDE R6, R13, 0x4, RZ ;  /* 0x000000040d067825 */ /* 0x000fc600078e02ff */
[----:B0-----:R-:W-:Y:S01]  /*0240*/  LOP3.LUT R11, R14, 0x3, RZ, 0xc0, !PT ;  /* 0x000000030e0b7812 */ /* 0x001fe200078ec0ff */
[----:B------:R-:W-:-:S04]  /*0250*/  IMAD.WIDE R12, R17, 0x4, RZ ;  /* 0x00000004110c7825 */ /* 0x000fc800078e02ff */
[----:B------:R-:W-:Y:S02]  /*0260*/  IMAD.MOV.U32 R15, RZ, RZ, 0x1 ;  /* 0x00000001ff0f7424 */ /* 0x000fe400078e00ff */
[----:B------:R-:W-:Y:S05]  /*0270*/  @!P0 BRA `(.L_x_31) ;  /* 0x0000000c001c8947 */ /* 0x000fea0003800000 */
[----:B------:R-:W-:Y:S01]  /*0280*/  LOP3.LUT R14, R14, 0xfffffffc, RZ, 0xc0, !PT ;  /* 0xfffffffc0e0e7812 */ /* 0x000fe200078ec0ff */
[----:B------:R-:W-:Y:S01]  /*0290*/  BSSY.RECONVERGENT B1, `(.L_x_32) ;  /* 0x00000c4000017945 */ /* 0x000fe20003800200 */
[----:B------:R-:W-:-:S03]  /*02a0*/  IADD3 R16, P1, PT, R2, 0x10, RZ ;  /* 0x0000001002107810 */ /* 0x000fc60007f3e0ff */
[----:B------:R-:W-:Y:S01]  /*02b0*/  BSSY.RELIABLE B0, `(.L_x_33) ;  /* 0x00000a3000007945 */ /* 0x000fe20003800100 */
[----:B------:R-:W-:Y:S02]  /*02c0*/  IMAD.MOV.U32 R18, RZ, RZ, RZ ;  /* 0x000000ffff127224 */ /* 0x000fe400078e00ff */
[----:B------:R-:W-:Y:S01]  /*02d0*/  IMAD.MOV R19, RZ, RZ, -R14 ;  /* 0x000000ffff137224 */ /* 0x000fe200078e0a0e */
[----:B------:R-:W-:Y:S01]  /*02e0*/  IADD3 R14, P2, PT, R4, 0x8, RZ ;  /* 0x00000008040e7810 */ /* 0x000fe20007f5e0ff */
[----:B------:R-:W-:-:S03]  /*02f0*/  IMAD.X R17, RZ, RZ, R3, P1 ;  /* 0x000000ffff117224 */ /* 0x000fc600008e0603 */
        /* <DEDUP_REMOVED lines=9> */
.L_x_37:
        /* <DEDUP_REMOVED lines=77> */
[----:B------:R-:W-:Y:S01]  /*0860*/  VIADD R18, R18, 0x10 ;  /* 0x0000001012127836 */ /* 0x000fe20000000000 */
[----:B------:R-:W-:Y:S02]  /*0870*/  IADD3 R20, P3, PT, R14, 0x40, RZ ;  /* 0x000000400e147810 */ /* 0x000fe40007f7e0ff */
[----:B------:R-:W-:-:S03]  /*0880*/  ISETP.GE.AND P1, PT, R19, -0xc, PT ;  /* 0xfffffff41300780c */ /* 0x000fc60003f26270 */
[----:B-1----:R-:W-:Y:S01]  /*0890*/  IMAD.X R21, RZ, RZ, R15, P3 ;  /* 0x000000ffff157224 */ /* 0x002fe200018e060f */
[----:B0-----:R-:W-:-:S05]  /*08a0*/  IADD3 R16, P2, PT, R16, 0x40, RZ ;  /* 0x0000004010107810 */ /* 0x001fca0007f5e0ff */
[----:B------:R-:W-:Y:S01]  /*08b0*/  IMAD.X R17, RZ, RZ, R17, P2 ;  /* 0x000000ffff117224 */ /* 0x000fe200010e0611 */
[----:B--2---:R-:W-:-:S04]  /*08c0*/  SHF.R.S32.HI R10, RZ, R0, R23 ;  /* 0x00000000ff0a7219 */ /* 0x004fc80000011417 */
[----:B------:R-:W-:Y:S02]  /*08d0*/  LOP3.LUT R27, R10, R27, RZ, 0xfc, !PT ;  /* 0x0000001b0a1b7212 */ /* 0x000fe400078efcff */
[----:B------:R-:W-:-:S03]  /*08e0*/  SHF.L.U32 R10, R23, R8, RZ ;  /* 0x00000008170a7219 */ /* 0x000fc600000006ff */
[----:B------:R0:W-:Y:S02]  /*08f0*/  STG.E desc[UR4][R14.64+0x38], R27 ;  /* 0x0000381b0e007986 */ /* 0x0001e4000c101904 */
[----:B0-----:R-:W-:Y:S02]  /*0900*/  IMAD.MOV.U32 R14, RZ, RZ, R20 ;  /* 0x000000ffff0e7224 */ /* 0x001fe400078e0014 */
[----:B------:R-:W-:Y:S01]  /*0910*/  IMAD.MOV.U32 R15, RZ, RZ, R21 ;  /* 0x000000ffff0f7224 */ /* 0x000fe200078e0015 */
[----:B------:R-:W-:Y:S06]  /*0920*/  @!P1 BRA `(.L_x_37) ;  /* 0xfffffff800989947 */ /* 0x000fec000383ffff */
.L_x_36:
[----:B------:R-:W-:Y:S05]  /*0930*/  BSYNC.RECONVERGENT B4 ;  /* 0x0000000000047941 */ /* 0x000fea0003800200 */
.L_x_35:
        /* <DEDUP_REMOVED lines=43> */
[----:B------:R-:W-:Y:S02]  /*0bf0*/  IADD3 R22, P1, PT, R16, 0x20, RZ ;  /* 0x0000002010167810 */ /* 0x000fe40007f3e0ff */
[----:B------:R-:W-:Y:S01]  /*0c00*/  PLOP3.LUT P0, PT, PT, PT, PT, 0x8, 0x80 ;  /* 0x000000000080781c */ /* 0x000fe20003f0e170 */
[----:B--2---:R-:W-:-:S02]  /*0c10*/  IMAD.X R21, RZ, RZ, R15, P2 ;  /* 0x000000ffff157224 */ /* 0x004fc400010e060f */
[----:B0-----:R-:W-:Y:S02]  /*0c20*/  IMAD.X R17, RZ, RZ, R17, P1 ;  /* 0x000000ffff117224 */ /* 0x001fe400008e0611 */
[----:B------:R-:W-:Y:S01]  /*0c30*/  IMAD.MOV.U32 R16, RZ, RZ, R22 ;  /* 0x000000ffff107224 */ /* 0x000fe200078e0016 */
[----:B---3--:R-:W-:-:S04]  /*0c40*/  SHF.R.S32.HI R10, RZ, R0, R23 ;  /* 0x00000000ff0a7219 */ /* 0x008fc80000011417 */
[----:B------:R-:W-:Y:S02]  /*0c50*/  LOP3.LUT R27, R10, R27, RZ, 0xfc, !PT ;  /* 0x0000001b0a1b7212 */ /* 0x000fe400078efcff */
[----:B------:R-:W-:-:S03]  /*0c60*/  SHF.L.U32 R10, R23, R8, RZ ;  /* 0x00000008170a7219 */ /* 0x000fc600000006ff */
[----:B------:R0:W-:Y:S02]  /*0c70*/  STG.E desc[UR4][R14.64+0x18], R27 ;  /* 0x0000181b0e007986 */ /* 0x0001e4000c101904 */
[----:B0-----:R-:W-:Y:S02]  /*0c80*/  IMAD.MOV.U32 R14, RZ, RZ, R20 ;  /* 0x000000ffff0e7224 */ /* 0x001fe400078e0014 */
[----:B------:R-:W-:-:S07]  /*0c90*/  IMAD.MOV.U32 R15, RZ, RZ, R21 ;  /* 0x000000ffff0f7224 */ /* 0x000fce00078e0015 */
.L_x_39:
[----:B------:R-:W-:Y:S05]  /*0ca0*/  BSYNC.RECONVERGENT B4 ;  /* 0x0000000000047941 */ /* 0x000fea0003800200 */
.L_x_38:
[----:B------:R-:W-:-:S13]  /*0cb0*/  ISETP.NE.OR P0, PT, R19, RZ, P0 ;  /* 0x000000ff1300720c */ /* 0x000fda0000705670 */
[----:B------:R-:W-:Y:S05]  /*0cc0*/  @!P0 BREAK.RELIABLE B0 ;  /* 0x0000000000008942 */ /* 0x000fea0003800100 */
[----:B------:R-:W-:Y:S05]  /*0cd0*/  @!P0 BRA `(.L_x_40) ;  /* 0x00000000007c8947 */ /* 0x000fea0003800000 */
.L_x_34:
[----:B------:R-:W-:Y:S05]  /*0ce0*/  BSYNC.RELIABLE B0 ;  /* 0x0000000000007941 */ /* 0x000fea0003800100 */
.L_x_33:
        /* <DEDUP_REMOVED lines=19> */
[----:B------:R-:W-:-:S03]  /*0e20*/  ISETP.NE.AND P0, PT, R19, RZ, PT ;  /* 0x000000ff1300720c */ /* 0x000fc60003f05270 */
        /* <DEDUP_REMOVED lines=9> */
[----:B------:R-:W-:Y:S06]  /*0ec0*/  @P0 BRA `(.L_x_33) ;  /* 0xfffffffc00880947 */ /* 0x000fec000383ffff */
.L_x_40:
[----:B------:R-:W-:Y:S05]  /*0ed0*/  BSYNC.RECONVERGENT B1 ;  /* 0x0000000000017941 */ /* 0x000fea0003800200 */
.L_x_32:
[----:B------:R-:W-:-:S07]  /*0ee0*/  VIADD R15, R18, 0x1 ;  /* 0x00000001120f7836 */ /* 0x000fce0000000000 */
.L_x_31:
[----:B------:R-:W-:Y:S05]  /*0ef0*/  BSYNC.RECONVERGENT B2 ;  /* 0x0000000000027941 */ /* 0x000fea0003800200 */
.L_x_30:
[----:B------:R-:W-:-:S13]  /*0f00*/  ISETP.NE.AND P0, PT, R11, RZ, PT ;  /* 0x000000ff0b00720c */ /* 0x000fda0003f05270 */
[----:B------:R-:W-:Y:S05]  /*0f10*/  @!P0 BRA `(.L_x_29) ;  /* 0x0000000000688947 */ /* 0x000fea0003800000 */
[----:B------:R-:W0:Y:S01]  /*0f20*/  LDCU.64 UR6, c[0x0][0x398] ;  /* 0x00007300ff0677ac */ /* 0x000e220008000a00 */
[C---:B------:R-:W-:Y:S01]  /*0f30*/  IMAD.WIDE.U32 R12, R15.reuse, 0x4, R12 ;  /* 0x000000040f0c7825 */ /* 0x040fe200078e000c */
[----:B------:R-:W1:Y:S03]  /*0f40*/  LDCU.64 UR8, c[0x0][0x380] ;  /* 0x00007000ff0877ac */ /* 0x000e660008000a00 */
[----:B------:R-:W-:-:S04]  /*0f50*/  IMAD.WIDE.U32 R6, R15, 0x4, R6 ;  /* 0x000000040f067825 */ /* 0x000fc800078e0006 */
[----:B------:R-:W-:Y:S01]  /*0f60*/  IMAD.MOV R11, RZ, RZ, -R11 ;  /* 0x000000ffff0b7224 */ /* 0x000fe200078e0a0b */
[----:B0-----:R-:W-:Y:S02]  /*0f70*/  IADD3 R14, P0, PT, R12, UR6, RZ ;  /* 0x000000060c0e7c10 */ /* 0x001fe4000ff1e0ff */
[----:B-1----:R-:W-:Y:S02]  /*0f80*/  IADD3 R12, P1, PT, R6, UR8, RZ ;  /* 0x00000008060c7c10 */ /* 0x002fe4000ff3e0ff */
[----:B------:R-:W-:Y:S02]  /*0f90*/  IADD3.X R21, PT, PT, R13, UR7, RZ, P0, !PT ;  /* 0x000000070d157c10 */ /* 0x000fe400087fe4ff */
[----:B------:R-:W-:-:S09]  /*0fa0*/  IADD3.X R19, PT, PT, R7, UR9, RZ, P1, !PT ;  /* 0x0000000907137c10 */ /* 0x000fd20008ffe4ff */
.L_x_41:
[----:B-1----:R-:W-:Y:S02]  /*0fb0*/  IMAD.MOV.U32 R6, RZ, RZ, R12 ;  /* 0x000000ffff067224 */ /* 0x002fe400078e000c */
[----:B------:R-:W-:-:S05]  /*0fc0*/  IMAD.MOV.U32 R7, RZ, RZ, R19 ;  /* 0x000000ffff077224 */ /* 0x000fca00078e0013 */
[----:B------:R0:W2:Y:S01]  /*0fd0*/  LDG.E R13, desc[UR4][R6.64] ;  /* 0x00000004060d7981 */ /* 0x0000a2000c1e1900 */
[----:B------:R-:W-:Y:S01]  /*0fe0*/  VIADD R11, R11, 0x1 ;  /* 0x000000010b0b7836 */ /* 0x000fe20000000000 */
[----:B------:R-:W-:Y:S01]  /*0ff0*/  IADD3 R12, P2, PT, R12, 0x4, RZ ;  /* 0x000000040c0c7810 */ /* 0x000fe20007f5e0ff */
[----:B------:R-:W-:-:S03]  /*1000*/  VIADD R15, R15, 0x1 ;  /* 0x000000010f0f7836 */ /* 0x000fc60000000000 */
[----:B------:R-:W-:Y:S01]  /*1010*/  ISETP.NE.AND P0, PT, R11, RZ, PT ;  /* 0x000000ff0b00720c */ /* 0x000fe20003f05270 */
[----:B------:R-:W-:Y:S02]  /*1020*/  IMAD.X R19, RZ, RZ, R19, P2 ;  /* 0x000000ffff137224 */ /* 0x000fe400010e0613 */
[----:B0-----:R-:W-:Y:S01]  /*1030*/  IMAD.MOV.U32 R6, RZ, RZ, R14 ;  /* 0x000000ffff067224 */ /* 0x001fe200078e000e */
[----:B------:R-:W-:Y:S01]  /*1040*/  IADD3 R14, P1, PT, R14, 0x4, RZ ;  /* 0x000000040e0e7810 */ /* 0x000fe20007f3e0ff */
[----:B------:R-:W-:-:S04]  /*1050*/  IMAD.MOV.U32 R7, RZ, RZ, R21 ;  /* 0x000000ffff077224 */ /* 0x000fc800078e0015 */
[----:B------:R-:W-:Y:S01]  /*1060*/  IMAD.X R21, RZ, RZ, R21, P1 ;  /* 0x000000ffff157224 */ /* 0x000fe200008e0615 */
[----:B--2---:R-:W-:-:S04]  /*1070*/  SHF.R.S32.HI R17, RZ, R0, R13 ;  /* 0x00000000ff117219 */ /* 0x004fc8000001140d */
[----:B------:R-:W-:Y:S02]  /*1080*/  LOP3.LUT R17, R17, R10, RZ, 0xfc, !PT ;  /* 0x0000000a11117212 */ /* 0x000fe400078efcff */
[----:B------:R-:W-:-:S03]  /*1090*/  SHF.L.U32 R10, R13, R8, RZ ;  /* 0x000000080d0a7219 */ /* 0x000fc600000006ff */
[----:B------:R1:W-:Y:S01]  /*10a0*/  STG.E desc[UR4][R6.64], R17 ;  /* 0x0000001106007986 */ /* 0x0003e2000c101904 */
[----:B------:R-:W-:Y:S05]  /*10b0*/  @P0 BRA `(.L_x_41) ;  /* 0xfffffffc00bc0947 */ /* 0x000fea000383ffff */
.L_x_29:
[----:B------:R-:W-:Y:S05]  /*10c0*/  BSYNC.RECONVERGENT B3 ;  /* 0x0000000000037941 */ /* 0x000fea0003800200 */
.L_x_28:
[----:B------:R-:W-:Y:S05]  /*10d0*/  WARPSYNC.ALL ;  /* 0x0000000000007948 */ /* 0x000fea0003800000 */
[----:B------:R-:W-:Y:S01]  /*10e0*/  LOP3.LUT P0, RZ, R0, 0x1f, R9, 0xf8, !PT ;  /* 0x0000001f00ff7812 */ /* 0x000fe2000780f809 */
[----:B------:R-:W-:Y:S01]  /*10f0*/  BSSY.RECONVERGENT B0, `(.L_x_42) ;  /* 0x0000006000007945 */ /* 0x000fe20003800200 */
[----:B-1----:R-:W-:Y:S01]  /*1100*/  LOP3.LUT R6, R9, 0x1f, RZ, 0xc0, !PT ;  /* 0x0000001f09067812 */ /* 0x002fe200078ec0ff */
[----:B0-----:R-:W-:-:S03]  /*1110*/  IMAD.WIDE R4, R15, 0x4, R4 ;  /* 0x000000040f047825 */ /* 0x001fc600078e0204 */
[----:B------:R-:W-:-:S07]  /*1120*/  ISETP.NE.AND P1, PT, R6, RZ, PT ;  /* 0x000000ff0600720c */ /* 0x000fce0003f25270 */
[----:B------:R-:W-:Y:S06]  /*1130*/  @!P0 BRA `(.L_x_43) ;  /* 0x0000000000048947 */ /* 0x000fec0003800000 */
[----:B------:R0:W-:Y:S02]  /*1140*/  REDG.E.OR.STRONG.GPU desc[UR4][R4.64], R10 ;  /* 0x0000000a0400798e */ /* 0x0001e4000f12e104 */
.L_x_43:
[----:B------:R-:W-:Y:S05]  /*1150*/  BSYNC.RECONVERGENT B0 ;  /* 0x0000000000007941 */ /* 0x000fea0003800200 */
.L_x_42:
[----:B------:R-:W-:Y:S05]  /*1160*/  @!P1 EXIT ;  /* 0x000000000000994d */ /* 0x000fea0003800000 */
[----:B------:R-:W-:-:S06]  /*1170*/  IMAD.WIDE R2, R15, 0x4, R2 ;  /* 0x000000040f027825 */ /* 0x000fcc00078e0202 */
[----:B------:R-:W2:Y:S02]  /*1180*/  LDG.E R3, desc[UR4][R2.64] ;  /* 0x0000000402037981 */ /* 0x000ea4000c1e1900 */
[----:B--2---:R-:W-:Y:S02]  /*1190*/  SHF.R.S32.HI R7, RZ, R0, R3 ;  /* 0x00000000ff077219 */ /* 0x004fe40000011403 */
[----:B------:R-:W-:-:S03]  /*11a0*/  SHF.L.U32 R9, R3, R8, RZ ;  /* 0x0000000803097219 */ /* 0x000fc600000006ff */
[----:B------:R-:W-:Y:S04]  /*11b0*/  REDG.E.OR.STRONG.GPU desc[UR4][R4.64], R7 ;  /* 0x000000070400798e */ /* 0x000fe8000f12e104 */
[----:B------:R-:W-:Y:S01]  /*11c0*/  REDG.E.OR.STRONG.GPU desc[UR4][R4.64+0x4], R9 ;  /* 0x000004090400798e */ /* 0x000fe2000f12e104 */
[----:B------:R-:W-:Y:S05]  /*11d0*/  EXIT ;  /* 0x000000000000794d */ /* 0x000fea0003800000 */
.L_x_44:
        /* <DEDUP_REMOVED lines=10> */
.L_x_47:


//--------------------- .nv.shared._Z8huffman2PjPKjS1_S_S_ --------------------------
	.section	.nv.shared._Z8huffman2PjPKjS1_S_S_,"aw",@nobits
	.sectionflags	@""
	.align	16
.nv.shared._Z8huffman2PjPKjS1_S_S_:
	.zero		1040


//--------------------- .nv.shared.reserved.0     --------------------------
	.section	.nv.shared.reserved.0,"aw",@nobits
	.weak		__nv_reservedSMEM_offset_0_alias
	.size		__nv_reservedSMEM_offset_0_alias, 0, 64
	.other		__nv_reservedSMEM_offset_0_alias,@"STO_CUDA_RESERVED_SHARED STV_DEFAULT"
__nv_reservedSMEM_offset_0_alias:
	.zero		0
	.zero		64


//--------------------- .nv.shared.huffman_checked --------------------------
	.section	.nv.shared.huffman_checked,"aw",@nobits
	.sectionflags	@""
	.align	16
	.zero		1024


//--------------------- .nv.shared.huffman        --------------------------
	.section	.nv.shared.huffman,"aw",@nobits
	.sectionflags	@""
	.align	16
	.zero		1024


//--------------------- .nv.constant0._Z8huffman2PjPKjS1_S_S_ --------------------------
	.section	.nv.constant0._Z8huffman2PjPKjS1_S_S_,"a",@progbits
	.sectionflags	@""
	.align	4
.nv.constant0._Z8huffman2PjPKjS1_S_S_:
	.zero		936


//--------------------- .nv.constant0.huffman_checked --------------------------
	.section	.nv.constant0.huffman_checked,"a",@progbits
	.sectionflags	@""
	.align	4
.nv.constant0.huffman_checked:
	.zero		940


//--------------------- .nv.constant0.huffman     --------------------------
	.section	.nv.constant0.huffman,"a",@progbits
	.sectionflags	@""
	.align	4
.nv.constant0.huffman:
	.zero		932


//--------------------- SYMBOLS --------------------------

	.type		.nv.reservedSmem.offset0,@object
	.size		.nv.reservedSmem.offset0,0x4
	.type		.nv.reservedSmem.cap,@object
	.size		.nv.reservedSmem.cap,0x4
